	.target	sm_90a

	.elftype	@"ET_EXEC"


//--------------------- .note.nv.tkinfo           --------------------------
	.section	.note.nv.tkinfo,"",@"SHT_NOTE"
	.sectionflags	@"SHF_NOTE_NV_TKINFO"
	.tkinfo
        /*0018*/ 	.word	0x00000002
        /*0030*/ 	.string	""
        /*0030*/ 	.string	"ptxas"
        /*0030*/ 	.string	"Cuda compilation tools, release 13.0, V13.0.88"
        /*0030*/ 	.string	"Build cuda_13.0.r13.0/compiler.36424714_0"
        /*0030*/ 	.string	"-arch sm_90a -m 64 "



//--------------------- .note.nv.cuinfo           --------------------------
	.section	.note.nv.cuinfo,"",@"SHT_NOTE"
	.sectionflags	@"SHF_NOTE_NV_CUINFO"
        /*0018*/ 	.short	0x0002
        /*001a*/ 	.short	0x005a
        /*001c*/ 	.short	0x0082
	.zero		2


//--------------------- .nv.info                  --------------------------
	.section	.nv.info,"",@"SHT_CUDA_INFO"
	.align	4


	//----- nvinfo : EIATTR_REGCOUNT
	.align		4
        /*0000*/ 	.byte	0x04, 0x2f
        /*0002*/ 	.short	(.L_12 - .L_11)
	.align		4
.L_11:
        /*0004*/ 	.word	index@(_ZN7cutlass13device_kernelINS_4gemm6kernel13GemmUniversalIN4cute5tupleIJiiiiEEENS1_10collective13CollectiveMmaINS1_37MainloopSm90TmaGmmaWarpSpecializedFP8ILi3ENS5_IJNS4_1CILi2EEESB_NSA_ILi1EEEEEENS1_35KernelTmaWarpSpecializedCooperativeEEENS5_IJNSA_ILi256EEENSA_ILi64EEENSA_ILi32EEEEEENS_12float_e5m2_tENS5_IJlSC_lEEESK_SL_NS4_8TiledMMAINS4_8MMA_AtomIJNS4_4SM904GMMA30MMA_64x64x32_F32E5M2E5M2_SS_TNILNSP_7ScaleInE1ELSR_1EEEEEENS4_6LayoutINS5_IJSB_SC_SC_EEENS5_IJSC_NSA_ILi0EEESW_EEEEENS5_IJNS4_10UnderscoreESZ_SZ_EEEEENS4_23SM90_TMA_LOAD_MULTICASTENS4_14ComposedLayoutINS4_7SwizzleILi1ELi4ELi3EEENS4_18smem_ptr_flag_bitsILi8EEENSU_INS5_IJNSA_ILi8EEESI_EEENS5_IJSI_SC_EEEEEEEvNS4_8identityES12_S1C_vS1D_EENS_8epilogue10collective6detail29Sm90TmaWarpSpecializedAdapterINS1G_15DefaultEpilogueISK_SL_SL_NS1F_6thread17LinearCombinationISK_Li1EffLNS1K_9ScaleType4KindE0ELNS_15FloatRoundStyleE2ESK_EENS1_15EpilogueDefaultEEEEEvvEEEEvNT_6ParamsE)
        /*0008*/ 	.word	0x000000a8


	//----- nvinfo : EIATTR_FRAME_SIZE
	.align		4
.L_12:
        /*000c*/ 	.byte	0x04, 0x11
        /*000e*/ 	.short	(.L_14 - .L_13)
	.align		4
.L_13:
        /*0010*/ 	.word	index@(_ZN7cutlass13device_kernelINS_4gemm6kernel13GemmUniversalIN4cute5tupleIJiiiiEEENS1_10collective13CollectiveMmaINS1_37MainloopSm90TmaGmmaWarpSpecializedFP8ILi3ENS5_IJNS4_1CILi2EEESB_NSA_ILi1EEEEEENS1_35KernelTmaWarpSpecializedCooperativeEEENS5_IJNSA_ILi256EEENSA_ILi64EEENSA_ILi32EEEEEENS_12float_e5m2_tENS5_IJlSC_lEEESK_SL_NS4_8TiledMMAINS4_8MMA_AtomIJNS4_4SM904GMMA30MMA_64x64x32_F32E5M2E5M2_SS_TNILNSP_7ScaleInE1ELSR_1EEEEEENS4_6LayoutINS5_IJSB_SC_SC_EEENS5_IJSC_NSA_ILi0EEESW_EEEEENS5_IJNS4_10UnderscoreESZ_SZ_EEEEENS4_23SM90_TMA_LOAD_MULTICASTENS4_14ComposedLayoutINS4_7SwizzleILi1ELi4ELi3EEENS4_18smem_ptr_flag_bitsILi8EEENSU_INS5_IJNSA_ILi8EEESI_EEENS5_IJSI_SC_EEEEEEEvNS4_8identityES12_S1C_vS1D_EENS_8epilogue10collective6detail29Sm90TmaWarpSpecializedAdapterINS1G_15DefaultEpilogueISK_SL_SL_NS1F_6thread17LinearCombinationISK_Li1EffLNS1K_9ScaleType4KindE0ELNS_15FloatRoundStyleE2ESK_EENS1_15EpilogueDefaultEEEEEvvEEEEvNT_6ParamsE)
        /*0014*/ 	.word	0x00000000


	//----- nvinfo : EIATTR_MIN_STACK_SIZE
	.align		4
.L_14:
        /*0018*/ 	.byte	0x04, 0x12
        /*001a*/ 	.short	(.L_16 - .L_15)
	.align		4
.L_15:
        /*001c*/ 	.word	index@(_ZN7cutlass13device_kernelINS_4gemm6kernel13GemmUniversalIN4cute5tupleIJiiiiEEENS1_10collective13CollectiveMmaINS1_37MainloopSm90TmaGmmaWarpSpecializedFP8ILi3ENS5_IJNS4_1CILi2EEESB_NSA_ILi1EEEEEENS1_35KernelTmaWarpSpecializedCooperativeEEENS5_IJNSA_ILi256EEENSA_ILi64EEENSA_ILi32EEEEEENS_12float_e5m2_tENS5_IJlSC_lEEESK_SL_NS4_8TiledMMAINS4_8MMA_AtomIJNS4_4SM904GMMA30MMA_64x64x32_F32E5M2E5M2_SS_TNILNSP_7ScaleInE1ELSR_1EEEEEENS4_6LayoutINS5_IJSB_SC_SC_EEENS5_IJSC_NSA_ILi0EEESW_EEEEENS5_IJNS4_10UnderscoreESZ_SZ_EEEEENS4_23SM90_TMA_LOAD_MULTICASTENS4_14ComposedLayoutINS4_7SwizzleILi1ELi4ELi3EEENS4_18smem_ptr_flag_bitsILi8EEENSU_INS5_IJNSA_ILi8EEESI_EEENS5_IJSI_SC_EEEEEEEvNS4_8identityES12_S1C_vS1D_EENS_8epilogue10collective6detail29Sm90TmaWarpSpecializedAdapterINS1G_15DefaultEpilogueISK_SL_SL_NS1F_6thread17LinearCombinationISK_Li1EffLNS1K_9ScaleType4KindE0ELNS_15FloatRoundStyleE2ESK_EENS1_15EpilogueDefaultEEEEEvvEEEEvNT_6ParamsE)
        /*0020*/ 	.word	0x00000000
.L_16:


//--------------------- .nv.compat                --------------------------
	.section	.nv.compat,"",@"SHT_CUDA_COMPAT_INFO"
	.align	4
        /*0000*/ 	.byte	0x02, 0x09, 0x01, 0x00, 0x02, 0x02, 0x04, 0x00, 0x02, 0x05, 0x05, 0x00, 0x03, 0x07, 0x01, 0x01
        /*0010*/ 	.byte	0x02, 0x03, 0x01, 0x00, 0x02, 0x06, 0x01, 0x00, 0x04, 0x0b, 0x08, 0x00, 0x00, 0x00, 0x00, 0x00
        /*0020*/ 	.byte	0x00, 0x00, 0x00, 0x00


//--------------------- .nv.info._ZN7cutlass13device_kernelINS_4gemm6kernel13GemmUniversalIN4cute5tupleIJiiiiEEENS1_10collective13CollectiveMmaINS1_37MainloopSm90TmaGmmaWarpSpecializedFP8ILi3ENS5_IJNS4_1CILi2EEESB_NSA_ILi1EEEEEENS1_35KernelTmaWarpSpecializedCooperativeEEENS5_IJNSA_ILi256EEENSA_ILi64EEENSA_ILi32EEEEEENS_12float_e5m2_tENS5_IJlSC_lEEESK_SL_NS4_8TiledMMAINS4_8MMA_AtomIJNS4_4SM904GMMA30MMA_64x64x32_F32E5M2E5M2_SS_TNILNSP_7ScaleInE1ELSR_1EEEEEENS4_6LayoutINS5_IJSB_SC_SC_EEENS5_IJSC_NSA_ILi0EEESW_EEEEENS5_IJNS4_10UnderscoreESZ_SZ_EEEEENS4_23SM90_TMA_LOAD_MULTICASTENS4_14ComposedLayoutINS4_7SwizzleILi1ELi4ELi3EEENS4_18smem_ptr_flag_bitsILi8EEENSU_INS5_IJNSA_ILi8EEESI_EEENS5_IJSI_SC_EEEEEEEvNS4_8identityES12_S1C_vS1D_EENS_8epilogue10collective6detail29Sm90TmaWarpSpecializedAdapterINS1G_15DefaultEpilogueISK_SL_SL_NS1F_6thread17LinearCombinationISK_Li1EffLNS1K_9ScaleType4KindE0ELNS_15FloatRoundStyleE2ESK_EENS1_15EpilogueDefaultEEEEEvvEEEEvNT_6ParamsE --------------------------
	.section	.nv.info._ZN7cutlass13device_kernelINS_4gemm6kernel13GemmUniversalIN4cute5tupleIJiiiiEEENS1_10collective13CollectiveMmaINS1_37MainloopSm90TmaGmmaWarpSpecializedFP8ILi3ENS5_IJNS4_1CILi2EEESB_NSA_ILi1EEEEEENS1_35KernelTmaWarpSpecializedCooperativeEEENS5_IJNSA_ILi256EEENSA_ILi64EEENSA_ILi32EEEEEENS_12float_e5m2_tENS5_IJlSC_lEEESK_SL_NS4_8TiledMMAINS4_8MMA_AtomIJNS4_4SM904GMMA30MMA_64x64x32_F32E5M2E5M2_SS_TNILNSP_7ScaleInE1ELSR_1EEEEEENS4_6LayoutINS5_IJSB_SC_SC_EEENS5_IJSC_NSA_ILi0EEESW_EEEEENS5_IJNS4_10UnderscoreESZ_SZ_EEEEENS4_23SM90_TMA_LOAD_MULTICASTENS4_14ComposedLayoutINS4_7SwizzleILi1ELi4ELi3EEENS4_18smem_ptr_flag_bitsILi8EEENSU_INS5_IJNSA_ILi8EEESI_EEENS5_IJSI_SC_EEEEEEEvNS4_8identityES12_S1C_vS1D_EENS_8epilogue10collective6detail29Sm90TmaWarpSpecializedAdapterINS1G_15DefaultEpilogueISK_SL_SL_NS1F_6thread17LinearCombinationISK_Li1EffLNS1K_9ScaleType4KindE0ELNS_15FloatRoundStyleE2ESK_EENS1_15EpilogueDefaultEEEEEvvEEEEvNT_6ParamsE,"",@"SHT_CUDA_INFO"
	.sectionflags	@""
	.align	4


	//----- nvinfo : EIATTR_CUDA_API_VERSION
	.align		4
        /*0000*/ 	.byte	0x04, 0x37
        /*0002*/ 	.short	(.L_18 - .L_17)
.L_17:
        /*0004*/ 	.word	0x00000082


	//----- nvinfo : EIATTR_KPARAM_INFO
	.align		4
.L_18:
        /*0008*/ 	.byte	0x04, 0x17
        /*000a*/ 	.short	(.L_20 - .L_19)
.L_19:
        /*000c*/ 	.word	0x00000000
        /*0010*/ 	.short	0x0000
        /*0012*/ 	.short	0x0070
        /*0014*/ 	.byte	0x00, 0xf0, 0x01, 0x10


	//----- nvinfo : EIATTR_SPARSE_MMA_MASK
	.align		4
.L_20:
        /*0018*/ 	.byte	0x03, 0x50
        /*001a*/ 	.short	0x0000


	//----- nvinfo : EIATTR_MAXREG_COUNT
	.align		4
        /*001c*/ 	.byte	0x03, 0x1b
        /*001e*/ 	.short	0x00a8


	//----- nvinfo : EIATTR_NUM_BARRIERS
	.align		4
        /*0020*/ 	.byte	0x02, 0x4c
        /*0022*/ 	.byte	0x01
	.zero		1


	//----- nvinfo : EIATTR_MERCURY_ISA_VERSION
	.align		4
        /*0024*/ 	.byte	0x03, 0x5f
        /*0026*/ 	.short	0x0101


	//----- nvinfo : EIATTR_INT_WARP_WIDE_INSTR_OFFSETS
	.align		4
        /*0028*/ 	.byte	0x04, 0x31
        /*002a*/ 	.short	(.L_22 - .L_21)


	//   ....[0]....
.L_21:
        /*002c*/ 	.word	0x00000480


	//   ....[1]....
        /*0030*/ 	.word	0x000004b0


	//   ....[2]....
        /*0034*/ 	.word	0x00000630


	//----- nvinfo : EIATTR_COOP_GROUP_MASK_REGIDS
	.align		4
.L_22:
        /*0038*/ 	.byte	0x04, 0x29
        /*003a*/ 	.short	(.L_24 - .L_23)


	//   ....[0]....
.L_23:
        /*003c*/ 	.word	0xffffffff


	//   ....[1]....
        /*0040*/ 	.word	0xffffffff


	//   ....[2]....
        /*0044*/ 	.word	0xffffffff


	//   ....[3]....
        /*0048*/ 	.word	0xffffffff


	//   ....[4]....
        /*004c*/ 	.word	0xffffffff


	//   ....[5]....
        /*0050*/ 	.word	0xffffffff


	//----- nvinfo : EIATTR_COOP_GROUP_INSTR_OFFSETS
	.align		4
.L_24:
        /*0054*/ 	.byte	0x04, 0x28
        /*0056*/ 	.short	(.L_26 - .L_25)


	//   ....[0]....
.L_25:
        /*0058*/ 	.word	0x00000060


	//   ....[1]....
        /*005c*/ 	.word	0x00000070


	//   ....[2]....
        /*0060*/ 	.word	0x00000130


	//   ....[3]....
        /*0064*/ 	.word	0x000002b0


	//   ....[4]....
        /*0068*/ 	.word	0x000007d0


	//   ....[5]....
        /*006c*/ 	.word	0x00001250


	//----- nvinfo : EIATTR_REG_RECONFIG
	.align		4
.L_26:
        /*0070*/ 	.byte	0x01, 0x54
	.zero		2


	//----- nvinfo : EIATTR_MBARRIER_INSTR_OFFSETS
	.align		4
        /*0074*/ 	.byte	0x04, 0x39
        /*0076*/ 	.short	(.L_28 - .L_27)


	//   ....[0]....
.L_27:
        /*0078*/ 	.word	0x00000230
        /*007c*/ 	.word	0x000000ff
        /*0080*/ 	.word	0x00000000
        /*0084*/ 	.short	0x0100
        /*0086*/ 	.byte	0x08
	.zero		1


	//   ....[1]....
        /*0088*/ 	.word	0x00000240
        /*008c*/ 	.word	0x000000ff
        /*0090*/ 	.word	0x00000018
        /*0094*/ 	.short	0x0100
        /*0096*/ 	.byte	0x08
	.zero		1


	//   ....[2]....
        /*0098*/ 	.word	0x00000250
        /*009c*/ 	.word	0x000000ff
        /*00a0*/ 	.word	0x00000008
        /*00a4*/ 	.short	0x0100
        /*00a6*/ 	.byte	0x08
	.zero		1


	//   ....[3]....
        /*00a8*/ 	.word	0x00000260
        /*00ac*/ 	.word	0x000000ff
        /*00b0*/ 	.word	0x00000020
        /*00b4*/ 	.short	0x0100
        /*00b6*/ 	.byte	0x08
	.zero		1


	//   ....[4]....
        /*00b8*/ 	.word	0x00000270
        /*00bc*/ 	.word	0x000000ff
        /*00c0*/ 	.word	0x00000010
        /*00c4*/ 	.short	0x0100
        /*00c6*/ 	.byte	0x08
	.zero		1


	//   ....[5]....
        /*00c8*/ 	.word	0x00000280
        /*00cc*/ 	.word	0x000000ff
        /*00d0*/ 	.word	0x00000028
        /*00d4*/ 	.short	0x0100
        /*00d6*/ 	.byte	0x08
	.zero		1


	//   ....[6]....
        /*00d8*/ 	.word	0x000006c0
        /*00dc*/ 	.word	0x000000ff
        /*00e0*/ 	.word	0x00000040
        /*00e4*/ 	.short	0x0100
        /*00e6*/ 	.byte	0x06
	.zero		1


	//   ....[7]....
        /*00e8*/ 	.word	0x00000760
        /*00ec*/ 	.word	0x000000ff
        /*00f0*/ 	.word	0x00000048
        /*00f4*/ 	.short	0x0100
        /*00f6*/ 	.byte	0x06
	.zero		1


	//   ....[8]....
        /*00f8*/ 	.word	0x00001780
        /*00fc*/ 	.word	0x000000ff
        /*0100*/ 	.word	0x00000000
        /*0104*/ 	.short	0x010a
        /*0106*/ 	.byte	0x07
	.zero		1


	//   ....[9]....
        /*0108*/ 	.word	0x000017e0
        /*010c*/ 	.word	0x000000ff
        /*0110*/ 	.word	0x00000000
        /*0114*/ 	.short	0x010a
        /*0116*/ 	.byte	0x07
	.zero		1


	//   ....[10]....
        /*0118*/ 	.word	0x000020f0
        /*011c*/ 	.word	0x000000ff
        /*0120*/ 	.word	0x00000000
        /*0124*/ 	.short	0x010a
        /*0126*/ 	.byte	0x0c
	.zero		1


	//   ....[11]....
        /*0128*/ 	.word	0x00002130
        /*012c*/ 	.word	0x000000ff
        /*0130*/ 	.word	0x00000000
        /*0134*/ 	.short	0x010a
        /*0136*/ 	.byte	0x0c
	.zero		1


	//   ....[12]....
        /*0138*/ 	.word	0x00002750
        /*013c*/ 	.word	0x0000000e
        /*0140*/ 	.word	0x00000000
        /*0144*/ 	.short	0x0101
        /*0146*/ 	.byte	0x3f
	.zero		1


	//   ....[13]....
        /*0148*/ 	.word	0x00002df0
        /*014c*/ 	.word	0x0000000c
        /*0150*/ 	.word	0x00000000
        /*0154*/ 	.short	0x0101
        /*0156*/ 	.byte	0x3f
	.zero		1


	//   ....[14]....
        /*0158*/ 	.word	0x00008940
        /*015c*/ 	.word	0x00000014
        /*0160*/ 	.word	0x00000018
        /*0164*/ 	.short	0x010a
        /*0166*/ 	.byte	0x3f
	.zero		1


	//   ....[15]....
        /*0168*/ 	.word	0x00008ce0
        /*016c*/ 	.word	0x00000008
        /*0170*/ 	.word	0x00000048
        /*0174*/ 	.short	0x0101
        /*0176*/ 	.byte	0x3f
	.zero		1


	//   ....[16]....
        /*0178*/ 	.word	0x00009400
        /*017c*/ 	.word	0x00000004
        /*0180*/ 	.word	0x00000000
        /*0184*/ 	.short	0x010a
        /*0186*/ 	.byte	0x3f
	.zero		1


	//   ....[17]....
        /*0188*/ 	.word	0x00009480
        /*018c*/ 	.word	0x00000006
        /*0190*/ 	.word	0x00000000
        /*0194*/ 	.short	0x010a
        /*0196*/ 	.byte	0x3f
	.zero		1


	//   ....[18]....
        /*0198*/ 	.word	0x00009510
        /*019c*/ 	.word	0x00000003
        /*01a0*/ 	.word	0x00000000
        /*01a4*/ 	.short	0x010a
        /*01a6*/ 	.byte	0x3f
	.zero		1


	//   ....[19]....
        /*01a8*/ 	.word	0x00009580
        /*01ac*/ 	.word	0x0000000d
        /*01b0*/ 	.word	0x00000000
        /*01b4*/ 	.short	0x010a
        /*01b6*/ 	.byte	0x3f
	.zero		1


	//   ....[20]....
        /*01b8*/ 	.word	0x000095e0
        /*01bc*/ 	.word	0x0000000f
        /*01c0*/ 	.word	0x00000000
        /*01c4*/ 	.short	0x010a
        /*01c6*/ 	.byte	0x3f
	.zero		1


	//   ....[21]....
        /*01c8*/ 	.word	0x000096b0
        /*01cc*/ 	.word	0x00000014
        /*01d0*/ 	.word	0x00000018
        /*01d4*/ 	.short	0x010a
        /*01d6*/ 	.byte	0x3f
	.zero		1


	//   ....[22]....
        /*01d8*/ 	.word	0x00009780
        /*01dc*/ 	.word	0x00000004
        /*01e0*/ 	.word	0x00000000
        /*01e4*/ 	.short	0x010a
        /*01e6*/ 	.byte	0x3f
	.zero		1


	//   ....[23]....
        /*01e8*/ 	.word	0x000097d0
        /*01ec*/ 	.word	0x00000006
        /*01f0*/ 	.word	0x00000000
        /*01f4*/ 	.short	0x010a
        /*01f6*/ 	.byte	0x3f
	.zero		1


	//----- nvinfo : EIATTR_NUM_MBARRIERS
	.align		4
.L_28:
        /*01f8*/ 	.byte	0x03, 0x38
        /*01fa*/ 	.short	0x0008


	//----- nvinfo : EIATTR_EXIT_INSTR_OFFSETS
	.align		4
        /*01fc*/ 	.byte	0x04, 0x1c
        /*01fe*/ 	.short	(.L_30 - .L_29)


	//   ....[0]....
.L_29:
        /*0200*/ 	.word	0x00000930


	//   ....[1]....
        /*0204*/ 	.word	0x00001120


	//   ....[2]....
        /*0208*/ 	.word	0x00007f80


	//   ....[3]....
        /*020c*/ 	.word	0x000084e0


	//   ....[4]....
        /*0210*/ 	.word	0x00009560


	//----- nvinfo : EIATTR_MAX_THREADS
	.align		4
.L_30:
        /*0214*/ 	.byte	0x04, 0x05
        /*0216*/ 	.short	(.L_32 - .L_31)
.L_31:
        /*0218*/ 	.word	0x00000180
        /*021c*/ 	.word	0x00000001
        /*0220*/ 	.word	0x00000001


	//----- nvinfo : EIATTR_CRS_STACK_SIZE
	.align		4
.L_32:
        /*0224*/ 	.byte	0x04, 0x1e
        /*0226*/ 	.short	(.L_34 - .L_33)
.L_33:
        /*0228*/ 	.word	0x00000000


	//----- nvinfo : EIATTR_CBANK_PARAM_SIZE
	.align		4
.L_34:
        /*022c*/ 	.byte	0x03, 0x19
        /*022e*/ 	.short	0x0470


	//----- nvinfo : EIATTR_PARAM_CBANK
	.align		4
        /*0230*/ 	.byte	0x04, 0x0a
        /*0232*/ 	.short	(.L_36 - .L_35)
	.align		4
.L_35:
        /*0234*/ 	.word	index@(.nv.constant0._ZN7cutlass13device_kernelINS_4gemm6kernel13GemmUniversalIN4cute5tupleIJiiiiEEENS1_10collective13CollectiveMmaINS1_37MainloopSm90TmaGmmaWarpSpecializedFP8ILi3ENS5_IJNS4_1CILi2EEESB_NSA_ILi1EEEEEENS1_35KernelTmaWarpSpecializedCooperativeEEENS5_IJNSA_ILi256EEENSA_ILi64EEENSA_ILi32EEEEEENS_12float_e5m2_tENS5_IJlSC_lEEESK_SL_NS4_8TiledMMAINS4_8MMA_AtomIJNS4_4SM904GMMA30MMA_64x64x32_F32E5M2E5M2_SS_TNILNSP_7ScaleInE1ELSR_1EEEEEENS4_6LayoutINS5_IJSB_SC_SC_EEENS5_IJSC_NSA_ILi0EEESW_EEEEENS5_IJNS4_10UnderscoreESZ_SZ_EEEEENS4_23SM90_TMA_LOAD_MULTICASTENS4_14ComposedLayoutINS4_7SwizzleILi1ELi4ELi3EEENS4_18smem_ptr_flag_bitsILi8EEENSU_INS5_IJNSA_ILi8EEESI_EEENS5_IJSI_SC_EEEEEEEvNS4_8identityES12_S1C_vS1D_EENS_8epilogue10collective6detail29Sm90TmaWarpSpecializedAdapterINS1G_15DefaultEpilogueISK_SL_SL_NS1F_6thread17LinearCombinationISK_Li1EffLNS1K_9ScaleType4KindE0ELNS_15FloatRoundStyleE2ESK_EENS1_15EpilogueDefaultEEEEEvvEEEEvNT_6ParamsE)
        /*0238*/ 	.short	0x0210
        /*023a*/ 	.short	0x0470


	//----- nvinfo : EIATTR_SW_WAR
	.align		4
.L_36:
        /*023c*/ 	.byte	0x04, 0x36
        /*023e*/ 	.short	(.L_38 - .L_37)
.L_37:
        /*0240*/ 	.word	0x00000008
.L_38:


//--------------------- .nv.callgraph             --------------------------
	.section	.nv.callgraph,"",@"SHT_CUDA_CALLGRAPH"
	.align	4
	.sectionentsize	8
	.align		4
        /*0000*/ 	.word	0x00000000
	.align		4
        /*0004*/ 	.word	0xffffffff
	.align		4
        /*0008*/ 	.word	0x00000000
	.align		4
        /*000c*/ 	.word	0xfffffffe
	.align		4
        /*0010*/ 	.word	0x00000000
	.align		4
        /*0014*/ 	.word	0xfffffffd
	.align		4
        /*0018*/ 	.word	0x00000000
	.align		4
        /*001c*/ 	.word	0xfffffffc


//--------------------- .nv.constant4             --------------------------
	.section	.nv.constant4,"a",@progbits
	.align	8
	.align		8
.nv.constant4:
        /*0000*/ 	.dword	_ZN39_INTERNAL_9e5b7b8d_4_k_cu_87ad43a2_53604cuda3std3__45__cpo5beginE
	.align		8
        /*0008*/ 	.dword	_ZN39_INTERNAL_9e5b7b8d_4_k_cu_87ad43a2_53604cuda3std3__45__cpo3endE
	.align		8
        /*0010*/ 	.dword	_ZN39_INTERNAL_9e5b7b8d_4_k_cu_87ad43a2_53604cuda3std3__45__cpo6cbeginE
	.align		8
        /*0018*/ 	.dword	_ZN39_INTERNAL_9e5b7b8d_4_k_cu_87ad43a2_53604cuda3std3__45__cpo4cendE
	.align		8
        /*0020*/ 	.dword	_ZN39_INTERNAL_9e5b7b8d_4_k_cu_87ad43a2_53604cuda3std3__441_GLOBAL__N__9e5b7b8d_4_k_cu_87ad43a2_53606ignoreE
	.align		8
        /*0028*/ 	.dword	_ZN39_INTERNAL_9e5b7b8d_4_k_cu_87ad43a2_53604cuda3std3__419piecewise_constructE
	.align		8
        /*0030*/ 	.dword	_ZN39_INTERNAL_9e5b7b8d_4_k_cu_87ad43a2_53604cuda3std3__48in_placeE
	.align		8
        /*0038*/ 	.dword	_ZN39_INTERNAL_9e5b7b8d_4_k_cu_87ad43a2_53604cuda3std6ranges3__45__cpo4swapE
	.align		8
        /*0040*/ 	.dword	_ZN39_INTERNAL_9e5b7b8d_4_k_cu_87ad43a2_53604cuda3std6ranges3__45__cpo9iter_moveE
	.align		8
        /*0048*/ 	.dword	_ZN39_INTERNAL_9e5b7b8d_4_k_cu_87ad43a2_53604cute7productE
	.align		8
        /*0050*/ 	.dword	_ZN39_INTERNAL_9e5b7b8d_4_k_cu_87ad43a2_53604cute1_E


//--------------------- .text._ZN7cutlass13device_kernelINS_4gemm6kernel13GemmUniversalIN4cute5tupleIJiiiiEEENS1_10collective13CollectiveMmaINS1_37MainloopSm90TmaGmmaWarpSpecializedFP8ILi3ENS5_IJNS4_1CILi2EEESB_NSA_ILi1EEEEEENS1_35KernelTmaWarpSpecializedCooperativeEEENS5_IJNSA_ILi256EEENSA_ILi64EEENSA_ILi32EEEEEENS_12float_e5m2_tENS5_IJlSC_lEEESK_SL_NS4_8TiledMMAINS4_8MMA_AtomIJNS4_4SM904GMMA30MMA_64x64x32_F32E5M2E5M2_SS_TNILNSP_7ScaleInE1ELSR_1EEEEEENS4_6LayoutINS5_IJSB_SC_SC_EEENS5_IJSC_NSA_ILi0EEESW_EEEEENS5_IJNS4_10UnderscoreESZ_SZ_EEEEENS4_23SM90_TMA_LOAD_MULTICASTENS4_14ComposedLayoutINS4_7SwizzleILi1ELi4ELi3EEENS4_18smem_ptr_flag_bitsILi8EEENSU_INS5_IJNSA_ILi8EEESI_EEENS5_IJSI_SC_EEEEEEEvNS4_8identityES12_S1C_vS1D_EENS_8epilogue10collective6detail29Sm90TmaWarpSpecializedAdapterINS1G_15DefaultEpilogueISK_SL_SL_NS1F_6thread17LinearCombinationISK_Li1EffLNS1K_9ScaleType4KindE0ELNS_15FloatRoundStyleE2ESK_EENS1_15EpilogueDefaultEEEEEvvEEEEvNT_6ParamsE --------------------------
	.section	.text._ZN7cutlass13device_kernelINS_4gemm6kernel13GemmUniversalIN4cute5tupleIJiiiiEEENS1_10collective13CollectiveMmaINS1_37MainloopSm90TmaGmmaWarpSpecializedFP8ILi3ENS5_IJNS4_1CILi2EEESB_NSA_ILi1EEEEEENS1_35KernelTmaWarpSpecializedCooperativeEEENS5_IJNSA_ILi256EEENSA_ILi64EEENSA_ILi32EEEEEENS_12float_e5m2_tENS5_IJlSC_lEEESK_SL_NS4_8TiledMMAINS4_8MMA_AtomIJNS4_4SM904GMMA30MMA_64x64x32_F32E5M2E5M2_SS_TNILNSP_7ScaleInE1ELSR_1EEEEEENS4_6LayoutINS5_IJSB_SC_SC_EEENS5_IJSC_NSA_ILi0EEESW_EEEEENS5_IJNS4_10UnderscoreESZ_SZ_EEEEENS4_23SM90_TMA_LOAD_MULTICASTENS4_14ComposedLayoutINS4_7SwizzleILi1ELi4ELi3EEENS4_18smem_ptr_flag_bitsILi8EEENSU_INS5_IJNSA_ILi8EEESI_EEENS5_IJSI_SC_EEEEEEEvNS4_8identityES12_S1C_vS1D_EENS_8epilogue10collective6detail29Sm90TmaWarpSpecializedAdapterINS1G_15DefaultEpilogueISK_SL_SL_NS1F_6thread17LinearCombinationISK_Li1EffLNS1K_9ScaleType4KindE0ELNS_15FloatRoundStyleE2ESK_EENS1_15EpilogueDefaultEEEEEvvEEEEvNT_6ParamsE,"ax",@progbits
	.align	128
.text._ZN7cutlass13device_kernelINS_4gemm6kernel13GemmUniversalIN4cute5tupleIJiiiiEEENS1_10collective13CollectiveMmaINS1_37MainloopSm90TmaGmmaWarpSpecializedFP8ILi3ENS5_IJNS4_1CILi2EEESB_NSA_ILi1EEEEEENS1_35KernelTmaWarpSpecializedCooperativeEEENS5_IJNSA_ILi256EEENSA_ILi64EEENSA_ILi32EEEEEENS_12float_e5m2_tENS5_IJlSC_lEEESK_SL_NS4_8TiledMMAINS4_8MMA_AtomIJNS4_4SM904GMMA30MMA_64x64x32_F32E5M2E5M2_SS_TNILNSP_7ScaleInE1ELSR_1EEEEEENS4_6LayoutINS5_IJSB_SC_SC_EEENS5_IJSC_NSA_ILi0EEESW_EEEEENS5_IJNS4_10UnderscoreESZ_SZ_EEEEENS4_23SM90_TMA_LOAD_MULTICASTENS4_14ComposedLayoutINS4_7SwizzleILi1ELi4ELi3EEENS4_18smem_ptr_flag_bitsILi8EEENSU_INS5_IJNSA_ILi8EEESI_EEENS5_IJSI_SC_EEEEEEEvNS4_8identityES12_S1C_vS1D_EENS_8epilogue10collective6detail29Sm90TmaWarpSpecializedAdapterINS1G_15DefaultEpilogueISK_SL_SL_NS1F_6thread17LinearCombinationISK_Li1EffLNS1K_9ScaleType4KindE0ELNS_15FloatRoundStyleE2ESK_EENS1_15EpilogueDefaultEEEEEvvEEEEvNT_6ParamsE:
        .type           _ZN7cutlass13device_kernelINS_4gemm6kernel13GemmUniversalIN4cute5tupleIJiiiiEEENS1_10collective13CollectiveMmaINS1_37MainloopSm90TmaGmmaWarpSpecializedFP8ILi3ENS5_IJNS4_1CILi2EEESB_NSA_ILi1EEEEEENS1_35KernelTmaWarpSpecializedCooperativeEEENS5_IJNSA_ILi256EEENSA_ILi64EEENSA_ILi32EEEEEENS_12float_e5m2_tENS5_IJlSC_lEEESK_SL_NS4_8TiledMMAINS4_8MMA_AtomIJNS4_4SM904GMMA30MMA_64x64x32_F32E5M2E5M2_SS_TNILNSP_7ScaleInE1ELSR_1EEEEEENS4_6LayoutINS5_IJSB_SC_SC_EEENS5_IJSC_NSA_ILi0EEESW_EEEEENS5_IJNS4_10UnderscoreESZ_SZ_EEEEENS4_23SM90_TMA_LOAD_MULTICASTENS4_14ComposedLayoutINS4_7SwizzleILi1ELi4ELi3EEENS4_18smem_ptr_flag_bitsILi8EEENSU_INS5_IJNSA_ILi8EEESI_EEENS5_IJSI_SC_EEEEEEEvNS4_8identityES12_S1C_vS1D_EENS_8epilogue10collective6detail29Sm90TmaWarpSpecializedAdapterINS1G_15DefaultEpilogueISK_SL_SL_NS1F_6thread17LinearCombinationISK_Li1EffLNS1K_9ScaleType4KindE0ELNS_15FloatRoundStyleE2ESK_EENS1_15EpilogueDefaultEEEEEvvEEEEvNT_6ParamsE,@function
        .size           _ZN7cutlass13device_kernelINS_4gemm6kernel13GemmUniversalIN4cute5tupleIJiiiiEEENS1_10collective13CollectiveMmaINS1_37MainloopSm90TmaGmmaWarpSpecializedFP8ILi3ENS5_IJNS4_1CILi2EEESB_NSA_ILi1EEEEEENS1_35KernelTmaWarpSpecializedCooperativeEEENS5_IJNSA_ILi256EEENSA_ILi64EEENSA_ILi32EEEEEENS_12float_e5m2_tENS5_IJlSC_lEEESK_SL_NS4_8TiledMMAINS4_8MMA_AtomIJNS4_4SM904GMMA30MMA_64x64x32_F32E5M2E5M2_SS_TNILNSP_7ScaleInE1ELSR_1EEEEEENS4_6LayoutINS5_IJSB_SC_SC_EEENS5_IJSC_NSA_ILi0EEESW_EEEEENS5_IJNS4_10UnderscoreESZ_SZ_EEEEENS4_23SM90_TMA_LOAD_MULTICASTENS4_14ComposedLayoutINS4_7SwizzleILi1ELi4ELi3EEENS4_18smem_ptr_flag_bitsILi8EEENSU_INS5_IJNSA_ILi8EEESI_EEENS5_IJSI_SC_EEEEEEEvNS4_8identityES12_S1C_vS1D_EENS_8epilogue10collective6detail29Sm90TmaWarpSpecializedAdapterINS1G_15DefaultEpilogueISK_SL_SL_NS1F_6thread17LinearCombinationISK_Li1EffLNS1K_9ScaleType4KindE0ELNS_15FloatRoundStyleE2ESK_EENS1_15EpilogueDefaultEEEEEvvEEEEvNT_6ParamsE,(.L_x_204 - _ZN7cutlass13device_kernelINS_4gemm6kernel13GemmUniversalIN4cute5tupleIJiiiiEEENS1_10collective13CollectiveMmaINS1_37MainloopSm90TmaGmmaWarpSpecializedFP8ILi3ENS5_IJNS4_1CILi2EEESB_NSA_ILi1EEEEEENS1_35KernelTmaWarpSpecializedCooperativeEEENS5_IJNSA_ILi256EEENSA_ILi64EEENSA_ILi32EEEEEENS_12float_e5m2_tENS5_IJlSC_lEEESK_SL_NS4_8TiledMMAINS4_8MMA_AtomIJNS4_4SM904GMMA30MMA_64x64x32_F32E5M2E5M2_SS_TNILNSP_7ScaleInE1ELSR_1EEEEEENS4_6LayoutINS5_IJSB_SC_SC_EEENS5_IJSC_NSA_ILi0EEESW_EEEEENS5_IJNS4_10UnderscoreESZ_SZ_EEEEENS4_23SM90_TMA_LOAD_MULTICASTENS4_14ComposedLayoutINS4_7SwizzleILi1ELi4ELi3EEENS4_18smem_ptr_flag_bitsILi8EEENSU_INS5_IJNSA_ILi8EEESI_EEENS5_IJSI_SC_EEEEEEEvNS4_8identityES12_S1C_vS1D_EENS_8epilogue10collective6detail29Sm90TmaWarpSpecializedAdapterINS1G_15DefaultEpilogueISK_SL_SL_NS1F_6thread17LinearCombinationISK_Li1EffLNS1K_9ScaleType4KindE0ELNS_15FloatRoundStyleE2ESK_EENS1_15EpilogueDefaultEEEEEvvEEEEvNT_6ParamsE)
        .other          _ZN7cutlass13device_kernelINS_4gemm6kernel13GemmUniversalIN4cute5tupleIJiiiiEEENS1_10collective13CollectiveMmaINS1_37MainloopSm90TmaGmmaWarpSpecializedFP8ILi3ENS5_IJNS4_1CILi2EEESB_NSA_ILi1EEEEEENS1_35KernelTmaWarpSpecializedCooperativeEEENS5_IJNSA_ILi256EEENSA_ILi64EEENSA_ILi32EEEEEENS_12float_e5m2_tENS5_IJlSC_lEEESK_SL_NS4_8TiledMMAINS4_8MMA_AtomIJNS4_4SM904GMMA30MMA_64x64x32_F32E5M2E5M2_SS_TNILNSP_7ScaleInE1ELSR_1EEEEEENS4_6LayoutINS5_IJSB_SC_SC_EEENS5_IJSC_NSA_ILi0EEESW_EEEEENS5_IJNS4_10UnderscoreESZ_SZ_EEEEENS4_23SM90_TMA_LOAD_MULTICASTENS4_14ComposedLayoutINS4_7SwizzleILi1ELi4ELi3EEENS4_18smem_ptr_flag_bitsILi8EEENSU_INS5_IJNSA_ILi8EEESI_EEENS5_IJSI_SC_EEEEEEEvNS4_8identityES12_S1C_vS1D_EENS_8epilogue10collective6detail29Sm90TmaWarpSpecializedAdapterINS1G_15DefaultEpilogueISK_SL_SL_NS1F_6thread17LinearCombinationISK_Li1EffLNS1K_9ScaleType4KindE0ELNS_15FloatRoundStyleE2ESK_EENS1_15EpilogueDefaultEEEEEvvEEEEvNT_6ParamsE,@"STO_CUDA_ENTRY STV_DEFAULT"
_ZN7cutlass13device_kernelINS_4gemm6kernel13GemmUniversalIN4cute5tupleIJiiiiEEENS1_10collective13CollectiveMmaINS1_37MainloopSm90TmaGmmaWarpSpecializedFP8ILi3ENS5_IJNS4_1CILi2EEESB_NSA_ILi1EEEEEENS1_35KernelTmaWarpSpecializedCooperativeEEENS5_IJNSA_ILi256EEENSA_ILi64EEENSA_ILi32EEEEEENS_12float_e5m2_tENS5_IJlSC_lEEESK_SL_NS4_8TiledMMAINS4_8MMA_AtomIJNS4_4SM904GMMA30MMA_64x64x32_F32E5M2E5M2_SS_TNILNSP_7ScaleInE1ELSR_1EEEEEENS4_6LayoutINS5_IJSB_SC_SC_EEENS5_IJSC_NSA_ILi0EEESW_EEEEENS5_IJNS4_10UnderscoreESZ_SZ_EEEEENS4_23SM90_TMA_LOAD_MULTICASTENS4_14ComposedLayoutINS4_7SwizzleILi1ELi4ELi3EEENS4_18smem_ptr_flag_bitsILi8EEENSU_INS5_IJNSA_ILi8EEESI_EEENS5_IJSI_SC_EEEEEEEvNS4_8identityES12_S1C_vS1D_EENS_8epilogue10collective6detail29Sm90TmaWarpSpecializedAdapterINS1G_15DefaultEpilogueISK_SL_SL_NS1F_6thread17LinearCombinationISK_Li1EffLNS1K_9ScaleType4KindE0ELNS_15FloatRoundStyleE2ESK_EENS1_15EpilogueDefaultEEEEEvvEEEEvNT_6ParamsE:
[----:B------:R-:W-:Y:S01]  /*0000*/  LDC R1, c[0x0][0x28] ;  /* 0x00000a00ff017b82 */ /* 0x000fe20000000800 */
[----:B------:R-:W0:Y:S01]  /*0010*/  S2R R0, SR_TID.X ;  /* 0x0000000000007919 */ /* 0x000e220000002100 */
[----:B------:R-:W-:Y:S01]  /*0020*/  ELECT P0, URZ, PT ;  /* 0x00000000003f782f */ /* 0x000fe20003800000 */
[----:B------:R-:W-:Y:S01]  /*0030*/  BSSY B0, `(.L_x_0) ;  /* 0x000000f000007945 */ /* 0x000fe20003800000 */
[--C-:B0-----:R-:W-:Y:S02]  /*0040*/  SHF.R.U32.HI R2, RZ, 0x5, R0.reuse ;  /* 0x00000005ff027819 */ /* 0x101fe40000011600 */
[----:B------:R-:W-:-:S03]  /*0050*/  SHF.R.U32.HI R3, RZ, 0x7, R0 ;  /* 0x00000007ff037819 */ /* 0x000fc60000011600 */
[----:B------:R-:W0:Y:S04]  /*0060*/  SHFL.IDX PT, R7, R2, RZ, 0x1f ;  /* 0x00001fff02077589 */ /* 0x000e2800000e0000 */
[----:B------:R-:W1:Y:S01]  /*0070*/  SHFL.IDX PT, R3, R3, RZ, 0x1f ;  /* 0x00001fff03037589 */ /* 0x000e6200000e0000 */
[----:B0-----:R-:W-:-:S13]  /*0080*/  ISETP.NE.OR P0, PT, R7, RZ, !P0 ;  /* 0x000000ff0700720c */ /* 0x001fda0004705670 */
[----:B-1----:R-:W-:Y:S05]  /*0090*/  @P0 BRA `(.L_x_1) ;  /* 0x0000000000200947 */ /* 0x002fea0003800000 */
[----:B------:R-:W-:Y:S02]  /*00a0*/  ULDC.64 UR4, c[0x0][0x198] ;  /* 0x0000660000047ab9 */ /* 0x000fe40000000a00 */
[----:B------:R-:W-:Y:S02]  /*00b0*/  UIADD3 UR6, UP0, UR4, 0xf0, URZ ;  /* 0x000000f004067890 */ /* 0x000fe4000ff1e03f */
[----:B------:R-:W-:Y:S02]  /*00c0*/  UIADD3 UR4, UP1, UR4, 0x1f0, URZ ;  /* 0x000001f004047890 */ /* 0x000fe4000ff3e03f */
[----:B------:R-:W-:Y:S02]  /*00d0*/  UIADD3.X UR7, URZ, UR5, URZ, UP0, !UPT ;  /* 0x000000053f077290 */ /* 0x000fe400087fe43f */
[----:B------:R-:W-:-:S07]  /*00e0*/  UIADD3.X UR5, URZ, UR5, URZ, UP1, !UPT ;  /* 0x000000053f057290 */ /* 0x000fce0008ffe43f */
[----:B------:R0:W-:Y:S02]  /*00f0*/  UTMACCTL.PF [UR6] ;  /* 0x00000000060079b9 */ /* 0x0001e40008040000 */
[----:B------:R0:W-:Y:S02]  /*0100*/  UTMACCTL.PF [UR4] ;  /* 0x00000000040079b9 */ /* 0x0001e40008040000 */
[----:B0-----:R-:W-:Y:S01]  /*0110*/  NOP ;  /* 0x0000000000007918 */ /* 0x001fe20000000000 */
.L_x_1:
[----:B------:R-:W-:Y:S05]  /*0120*/  BSYNC B0 ;  /* 0x0000000000007941 */ /* 0x000fea0003800000 */
.L_x_0:
[----:B------:R-:W0:Y:S02]  /*0130*/  SHFL.IDX PT, R4, R2, RZ, 0x1f ;  /* 0x00001fff02047589 */ /* 0x000e2400000e0000 */
[----:B0-----:R-:W-:-:S13]  /*0140*/  ISETP.NE.AND P0, PT, R4, RZ, PT ;  /* 0x000000ff0400720c */ /* 0x001fda0003f05270 */
[----:B------:R-:W-:Y:S05]  /*0150*/  @P0 BRA `(.L_x_2) ;  /* 0x0000000000500947 */ /* 0x000fea0003800000 */
[----:B------:R-:W0:Y:S01]  /*0160*/  S2UR UR8, SR_CgaCtaId ;  /* 0x00000000000879c3 */ /* 0x000e220000008800 */
[----:B------:R-:W-:Y:S01]  /*0170*/  UMOV UR4, 0x400 ;  /* 0x0000040000047882 */ /* 0x000fe20000000000 */
[----:B------:R-:W-:Y:S01]  /*0180*/  UMOV UR5, 0x1 ;  /* 0x0000000100057882 */ /* 0x000fe20000000000 */
[----:B------:R-:W-:Y:S01]  /*0190*/  UMOV UR6, 0x6 ;  /* 0x0000000600067882 */ /* 0x000fe20000000000 */
[----:B------:R-:W-:Y:S01]  /*01a0*/  ELECT P0, URZ, PT ;  /* 0x00000000003f782f */ /* 0x000fe20003800000 */
[----:B------:R-:W-:-:S04]  /*01b0*/  UIADD3 UR6, -UR6, 0x100000, URZ ;  /* 0x0010000006067890 */ /* 0x000fc8000fffe13f */
[----:B------:R-:W-:Y:S02]  /*01c0*/  USHF.L.U32 UR7, UR6, 0xb, URZ ;  /* 0x0000000b06077899 */ /* 0x000fe4000800063f */
[----:B------:R-:W-:Y:S02]  /*01d0*/  USHF.L.U32 UR6, UR6, 0x1, URZ ;  /* 0x0000000106067899 */ /* 0x000fe4000800063f */
[----:B0-----:R-:W-:Y:S02]  /*01e0*/  ULEA UR8, UR8, UR4, 0x18 ;  /* 0x0000000408087291 */ /* 0x001fe4000f8ec03f */
[----:B------:R-:W-:-:S04]  /*01f0*/  UIADD3 UR4, -UR5, 0x100000, URZ ;  /* 0x0010000005047890 */ /* 0x000fc8000fffe13f */
[----:B------:R-:W-:Y:S02]  /*0200*/  USHF.L.U32 UR5, UR4, 0xb, URZ ;  /* 0x0000000b04057899 */ /* 0x000fe4000800063f */
[----:B------:R-:W-:Y:S01]  /*0210*/  USHF.L.U32 UR4, UR4, 0x1, URZ ;  /* 0x0000000104047899 */ /* 0x000fe2000800063f */
[----:B------:R-:W0:Y:S11]  /*0220*/  FENCE.VIEW.ASYNC.S ;  /* 0x00000000000073c6 */ /* 0x000e360000000000 */
[----:B0-----:R0:W1:Y:S01]  /*0230*/  SYNCS.EXCH.64 URZ, [UR8], UR4 ;  /* 0x00000004083f75b2 */ /* 0x0010620008000100 */
[----:B------:R0:W2:Y:S01]  /*0240*/  SYNCS.EXCH.64 URZ, [UR8+0x18], UR6 ;  /* 0x00001806083f75b2 */ /* 0x0000a20008000100 */
[----:B------:R0:W3:Y:S01]  /*0250*/  SYNCS.EXCH.64 URZ, [UR8+0x8], UR4 ;  /* 0x00000804083f75b2 */ /* 0x0000e20008000100 */
[----:B------:R0:W4:Y:S01]  /*0260*/  SYNCS.EXCH.64 URZ, [UR8+0x20], UR6 ;  /* 0x00002006083f75b2 */ /* 0x0001220008000100 */
[----:B------:R0:W0:Y:S01]  /*0270*/  SYNCS.EXCH.64 URZ, [UR8+0x10], UR4 ;  /* 0x00001004083f75b2 */ /* 0x0000220008000100 */
[----:B------:R0:W0:Y:S01]  /*0280*/  SYNCS.EXCH.64 URZ, [UR8+0x28], UR6 ;  /* 0x00002806083f75b2 */ /* 0x0000220008000100 */
[----:B------:R-:W-:Y:S01]  /*0290*/  NOP ;  /* 0x0000000000007918 */ /* 0x000fe20000000000 */
.L_x_2:
[----:B------:R-:W-:Y:S01]  /*02a0*/  SHF.R.S32.HI R5, RZ, 0x1f, R0 ;  /* 0x0000001fff057819 */ /* 0x000fe20000011400 */
[----:B------:R-:W5:Y:S01]  /*02b0*/  SHFL.IDX PT, R2, R2, RZ, 0x1f ;  /* 0x00001fff02027589 */ /* 0x000f6200000e0000 */
[----:B0-----:R-:W0:Y:S01]  /*02c0*/  S2UR UR8, SR_CTAID.X ;  /* 0x00000000000879c3 */ /* 0x001e220000002500 */
[----:B------:R-:W-:Y:S02]  /*02d0*/  ELECT P0, URZ, PT ;  /* 0x00000000003f782f */ /* 0x000fe40003800000 */
[----:B------:R-:W-:Y:S01]  /*02e0*/  LEA.HI R5, R5, R0, RZ, 0x7 ;  /* 0x0000000005057211 */ /* 0x000fe200078f38ff */
[----:B------:R-:W1:Y:S01]  /*02f0*/  S2R R8, SR_CTAID.Y ;  /* 0x0000000000087919 */ /* 0x000e620000002600 */
[----:B------:R-:W-:Y:S01]  /*0300*/  SHF.R.S32.HI R11, RZ, 0x1f, R4 ;  /* 0x0000001fff0b7819 */ /* 0x000fe20000011404 */
[----:B------:R-:W-:Y:S01]  /*0310*/  ULDC UR4, c[0x0][0x150] ;  /* 0x0000540000047ab9 */ /* 0x000fe20000000800 */
[----:B------:R-:W-:Y:S01]  /*0320*/  LOP3.LUT R5, R5, 0xffffff80, RZ, 0xc0, !PT ;  /* 0xffffff8005057812 */ /* 0x000fe200078ec0ff */
[----:B------:R-:W-:Y:S01]  /*0330*/  VIADD R16, R3, 0xffffffff ;  /* 0xffffffff03107836 */ /* 0x000fe20000000000 */
[----:B------:R-:W-:Y:S01]  /*0340*/  LEA.HI R11, R11, R4, RZ, 0x2 ;  /* 0x000000040b0b7211 */ /* 0x000fe200078f10ff */
[----:B------:R-:W2:Y:S01]  /*0350*/  LDC R12, c[0x0][0x144] ;  /* 0x00005100ff0c7b82 */ /* 0x000ea20000000800 */
[----:B------:R-:W-:Y:S01]  /*0360*/  NOP ;  /* 0x0000000000007918 */ /* 0x000fe20000000000 */
[----:B------:R-:W-:Y:S01]  /*0370*/  IMAD.IADD R6, R0, 0x1, -R5 ;  /* 0x0000000100067824 */ /* 0x000fe200078e0a05 */
[----:B------:R-:W-:Y:S01]  /*0380*/  LOP3.LUT R11, R11, 0x3ffffffc, RZ, 0xc0, !PT ;  /* 0x3ffffffc0b0b7812 */ /* 0x000fe200078ec0ff */
[----:B------:R-:W-:Y:S01]  /*0390*/  NOP ;  /* 0x0000000000007918 */ /* 0x000fe20000000000 */
[----:B------:R-:W-:-:S02]  /*03a0*/  ISETP.NE.AND P4, PT, R3, RZ, PT ;  /* 0x000000ff0300720c */ /* 0x000fc40003f85270 */
[----:B------:R-:W-:Y:S01]  /*03b0*/  SHF.R.S32.HI R5, RZ, 0x1f, R6 ;  /* 0x0000001fff057819 */ /* 0x000fe20000011406 */
[----:B------:R-:W-:Y:S01]  /*03c0*/  IMAD.IADD R4, R4, 0x1, -R11 ;  /* 0x0000000104047824 */ /* 0x000fe200078e0a0b */
[----:B------:R-:W3:Y:S01]  /*03d0*/  LDC R14, c[0x0][0x140] ;  /* 0x00005000ff0e7b82 */ /* 0x000ee20000000800 */
[----:B------:R-:W-:Y:S02]  /*03e0*/  ISETP.GE.U32.AND P6, PT, R16, 0x2, PT ;  /* 0x000000021000780c */ /* 0x000fe40003fc6070 */
[----:B------:R-:W-:Y:S02]  /*03f0*/  LEA.HI R5, R5, R6, RZ, 0x3 ;  /* 0x0000000605057211 */ /* 0x000fe400078f18ff */
[----:B-----5:R-:W-:Y:S02]  /*0400*/  ISETP.NE.OR P0, PT, R2, RZ, !P0 ;  /* 0x000000ff0200720c */ /* 0x020fe40004705670 */
[--C-:B------:R-:W-:Y:S01]  /*0410*/  SHF.R.S32.HI R2, RZ, 0x3, R5.reuse ;  /* 0x00000003ff027819 */ /* 0x100fe20000011405 */
[----:B------:R-:W5:Y:S01]  /*0420*/  LDC R13, c[0x0][0x148] ;  /* 0x00005200ff0d7b82 */ /* 0x000f620000000800 */
[----:B------:R-:W-:-:S02]  /*0430*/  SHF.R.S32.HI R5, RZ, 0x1f, R5 ;  /* 0x0000001fff057819 */ /* 0x000fc40000011405 */
[----:B0-----:R-:W-:Y:S02]  /*0440*/  I2FP.F32.U32 R10, UR8 ;  /* 0x00000008000a7c45 */ /* 0x001fe40008201000 */
[----:B------:R-:W-:-:S03]  /*0450*/  LEA.HI R5, R5, R2, RZ, 0x2 ;  /* 0x0000000205057211 */ /* 0x000fc600078f10ff */
[----:B------:R-:W-:Y:S01]  /*0460*/  FMUL R10, R10, UR4 ;  /* 0x000000040a0a7c20 */ /* 0x000fe20008400000 */
[----:B------:R-:W-:Y:S01]  /*0470*/  LOP3.LUT R5, R5, 0xfffffffc, RZ, 0xc0, !PT ;  /* 0xfffffffc05057812 */ /* 0x000fe200078ec0ff */
[----:B------:R-:W-:Y:S01]  /*0480*/  VOTEU.ALL UP0, P0 ;  /* 0x00000000003f7886 */ /* 0x000fe20000000000 */
[----:B-1----:R-:W-:Y:S01]  /*0490*/  I2FP.F32.U32 R11, R8 ;  /* 0x00000008000b7245 */ /* 0x002fe20000201000 */
[----:B------:R-:W-:Y:S01]  /*04a0*/  ULDC UR4, c[0x0][0x154] ;  /* 0x0000550000047ab9 */ /* 0x000fe20000000800 */
[----:B------:R-:W-:Y:S01]  /*04b0*/  VOTEU.ALL UP1, P0 ;  /* 0x00000000003f7886 */ /* 0x000fe20000020000 */
[----:B------:R-:W0:Y:S01]  /*04c0*/  F2I.U32.TRUNC.NTZ R10, R10 ;  /* 0x0000000a000a7305 */ /* 0x000e22000020f000 */
[----:B------:R-:W-:Y:S01]  /*04d0*/  IMAD.IADD R5, R2, 0x1, -R5 ;  /* 0x0000000102057824 */ /* 0x000fe200078e0a05 */
[----:B------:R-:W1:Y:S01]  /*04e0*/  @!UP0 S2UR UR7, SR_CgaCtaId ;  /* 0x00000000000789c3 */ /* 0x000e620000008800 */
[----:B------:R-:W-:Y:S01]  /*04f0*/  @!UP0 UMOV UR6, 0x400 ;  /* 0x0000040000068882 */ /* 0x000fe20000000000 */
[----:B---3--:R-:W-:Y:S01]  /*0500*/  ISETP.EQ.U32.AND P2, PT, R14, 0x1, PT ;  /* 0x000000010e00780c */ /* 0x008fe20003f42070 */
[----:B------:R-:W-:-:S05]  /*0510*/  IMAD R5, R4, 0x4, R5 ;  /* 0x0000000404057824 */ /* 0x000fca00078e0205 */
[----:B------:R-:W-:-:S04]  /*0520*/  LEA.HI R2, R5, R5, RZ, 0x1 ;  /* 0x0000000505027211 */ /* 0x000fc800078f08ff */
[----:B------:R-:W-:Y:S01]  /*0530*/  LOP3.LUT R4, R2, 0xfffffffe, RZ, 0xc0, !PT ;  /* 0xfffffffe02047812 */ /* 0x000fe200078ec0ff */
[----:B0-----:R-:W-:Y:S02]  /*0540*/  IMAD.MOV R15, RZ, RZ, -R10 ;  /* 0x000000ffff0f7224 */ /* 0x001fe400078e0a0a */
[----:B------:R-:W-:Y:S01]  /*0550*/  FMUL R10, R11, UR4 ;  /* 0x000000040b0a7c20 */ /* 0x000fe20008400000 */
[----:B------:R-:W-:Y:S01]  /*0560*/  SHF.R.S32.HI R2, RZ, 0x1f, R7 ;  /* 0x0000001fff027819 */ /* 0x000fe20000011407 */
[----:B------:R-:W-:Y:S01]  /*0570*/  UMOV UR4, 0x20 ;  /* 0x0000002000047882 */ /* 0x000fe20000000000 */
[----:B--2---:R-:W-:Y:S01]  /*0580*/  IMAD R12, R12, R15, UR8 ;  /* 0x000000080c0c7e24 */ /* 0x004fe2000f8e020f */
[----:B------:R-:W-:-:S04]  /*0590*/  @!UP0 UIADD3 UR4, -UR4, 0x100000, URZ ;  /* 0x0010000004048890 */ /* 0x000fc8000fffe13f */
[----:B------:R-:W-:Y:S02]  /*05a0*/  @!UP0 USHF.L.U32 UR5, UR4, 0xb, URZ ;  /* 0x0000000b04058899 */ /* 0x000fe4000800063f */
[----:B------:R-:W-:Y:S01]  /*05b0*/  @!UP0 USHF.L.U32 UR4, UR4, 0x1, URZ ;  /* 0x0000000104048899 */ /* 0x000fe2000800063f */
[C---:B------:R-:W-:Y:S01]  /*05c0*/  IMAD.IADD R11, R5.reuse, 0x1, -R4 ;  /* 0x00000001050b7824 */ /* 0x040fe200078e0a04 */
[----:B------:R-:W0:Y:S01]  /*05d0*/  F2I.U32.TRUNC.NTZ R10, R10 ;  /* 0x0000000a000a7305 */ /* 0x000e22000020f000 */
[----:B------:R-:W-:Y:S01]  /*05e0*/  LEA.HI R2, R2, R7, RZ, 0x2 ;  /* 0x0000000702027211 */ /* 0x000fe200078f10ff */
[----:B------:R-:W-:Y:S02]  /*05f0*/  IMAD.SHL.U32 R4, R5, 0x4, RZ ;  /* 0x0000000405047824 */ /* 0x000fe400078e00ff */
[----:B------:R-:W-:Y:S01]  /*0600*/  ISETP.NE.AND P3, PT, R11, R12, PT ;  /* 0x0000000c0b00720c */ /* 0x000fe20003f65270 */
[----:B-1----:R-:W-:Y:S01]  /*0610*/  @!UP0 ULEA UR6, UR7, UR6, 0x18 ;  /* 0x0000000607068291 */ /* 0x002fe2000f8ec03f */
[----:B------:R-:W-:Y:S01]  /*0620*/  LOP3.LUT R2, R2, 0xfffffffc, RZ, 0xc0, !PT ;  /* 0xfffffffc02027812 */ /* 0x000fe200078ec0ff */
[----:B------:R-:W-:Y:S01]  /*0630*/  VOTEU.ALL UP0, P0 ;  /* 0x00000000003f7886 */ /* 0x000fe20000000000 */
[----:B------:R-:W-:-:S02]  /*0640*/  LOP3.LUT R5, R5, 0xc, R4, 0x78, !PT ;  /* 0x0000000c05057812 */ /* 0x000fc400078e7804 */
[----:B------:R-:W-:Y:S01]  /*0650*/  LOP3.LUT P0, RZ, R6, 0x7, RZ, 0xc0, !PT ;  /* 0x0000000706ff7812 */ /* 0x000fe2000780c0ff */
[----:B------:R-:W-:Y:S02]  /*0660*/  IMAD.IADD R7, R7, 0x1, -R2 ;  /* 0x0000000107077824 */ /* 0x000fe400078e0a02 */
[----:B------:R-:W-:Y:S01]  /*0670*/  IMAD.MOV.U32 R6, RZ, RZ, 0x1 ;  /* 0x00000001ff067424 */ /* 0x000fe200078e00ff */
[----:B------:R-:W-:Y:S01]  /*0680*/  ISETP.LT.U32.AND P0, PT, R5, 0x4, !P0 ;  /* 0x000000040500780c */ /* 0x000fe20004701070 */
[----:B0-----:R-:W-:Y:S01]  /*0690*/  IMAD.MOV R20, RZ, RZ, -R10 ;  /* 0x000000ffff147224 */ /* 0x001fe200078e0a0a */
[----:B------:R-:W-:Y:S01]  /*06a0*/  ISETP.NE.AND P1, PT, R7, 0x3, PT ;  /* 0x000000030700780c */ /* 0x000fe20003f25270 */
[----:B------:R-:W0:Y:S02]  /*06b0*/  FENCE.VIEW.ASYNC.S ;  /* 0x00000000000073c6 */ /* 0x000e240000000000 */
[----:B0-----:R0:W1:Y:S01]  /*06c0*/  @!UP0 SYNCS.EXCH.64 URZ, [UR6+0x40], UR4 ;  /* 0x00004004063f85b2 */ /* 0x0010620008000100 */
[----:B------:R-:W-:Y:S01]  /*06d0*/  @P3 LEA.HI R2, R5, R5, RZ, 0x1 ;  /* 0x0000000505023211 */ /* 0x000fe200078f08ff */
[----:B-----5:R-:W-:Y:S01]  /*06e0*/  IMAD R11, R13, R20, R8 ;  /* 0x000000140d0b7224 */ /* 0x020fe200078e0208 */
[----:B------:R-:W-:-:S02]  /*06f0*/  ISETP.EQ.OR P1, PT, R7, RZ, !P1 ;  /* 0x000000ff0700720c */ /* 0x000fc40004f22670 */
[----:B------:R-:W-:Y:S02]  /*0700*/  @P3 SHF.R.S32.HI R2, RZ, 0x1, R2 ;  /* 0x00000001ff023819 */ /* 0x000fe40000011402 */
[----:B------:R-:W-:Y:S02]  /*0710*/  ISETP.EQ.AND P1, PT, R3, RZ, P1 ;  /* 0x000000ff0300720c */ /* 0x000fe40000f22270 */
[----:B------:R-:W-:Y:S02]  /*0720*/  @P3 ISETP.NE.AND P5, PT, R2, R11, PT ;  /* 0x0000000b0200320c */ /* 0x000fe40003fa5270 */
[----:B------:R-:W-:Y:S02]  /*0730*/  SEL R3, RZ, 0x1, !P0 ;  /* 0x00000001ff037807 */ /* 0x000fe40004000000 */
[----:B------:R-:W-:Y:S02]  /*0740*/  @P3 SEL R6, RZ, 0x1, P5 ;  /* 0x00000001ff063807 */ /* 0x000fe40002800000 */
[----:B------:R-:W-:Y:S01]  /*0750*/  SEL R4, RZ, 0x1, !P1 ;  /* 0x00000001ff047807 */ /* 0x000fe20004800000 */
[----:B------:R0:W2:Y:S01]  /*0760*/  @!UP1 SYNCS.EXCH.64 URZ, [UR6+0x48], UR4 ;  /* 0x00004804063f95b2 */ /* 0x0000a20008000100 */
[----:B------:R-:W-:Y:S01]  /*0770*/  LOP3.LUT R6, R6, R3, RZ, 0xc0, !PT ;  /* 0x0000000306067212 */ /* 0x000fe200078ec0ff */
[----:B------:R-:W-:Y:S01]  /*0780*/  NOP ;  /* 0x0000000000007918 */ /* 0x000fe20000000000 */
[----:B------:R-:W-:Y:S01]  /*0790*/  SEL R4, R4, 0x2, P6 ;  /* 0x0000000204047807 */ /* 0x000fe20003000000 */
[----:B------:R-:W-:Y:S06]  /*07a0*/  @!P2 BRA `(.L_x_3) ;  /* 0x000000000008a947 */ /* 0x000fec0003800000 */
[----:B-12-4-:R-:W-:Y:S01]  /*07b0*/  UCGABAR_ARV ;  /* 0x00000000000079c7 */ /* 0x016fe20008000000 */
[----:B------:R-:W-:Y:S05]  /*07c0*/  BRA `(.L_x_4) ;  /* 0x0000000000047947 */ /* 0x000fea0003800000 */
.L_x_3:
[----:B-12-4-:R-:W-:Y:S01]  /*07d0*/  NOP ;  /* 0x0000000000007918 */ /* 0x016fe20000000000 */
.L_x_4:
[----:B------:R-:W1:Y:S01]  /*07e0*/  LDC R2, c[0x0][0x65c] ;  /* 0x00019700ff027b82 */ /* 0x000e620000000800 */
[----:B------:R-:W-:Y:S01]  /*07f0*/  IMAD.MOV.U32 R3, RZ, RZ, RZ ;  /* 0x000000ffff037224 */ /* 0x000fe200078e00ff */
[----:B-1----:R-:W-:Y:S01]  /*0800*/  ISETP.NE.AND P3, PT, R2, 0x1, PT ;  /* 0x000000010200780c */ /* 0x002fe20003f65270 */
[----:B------:R-:W-:-:S12]  /*0810*/  IMAD.U32 R2, RZ, RZ, UR8 ;  /* 0x00000008ff027e24 */ /* 0x000fd8000f8e00ff */
[----:B------:R-:W1:Y:S01]  /*0820*/  @P3 LDC R15, c[0x0][0x10] ;  /* 0x00000400ff0f3b82 */ /* 0x000e620000000800 */
[----:B------:R-:W-:Y:S02]  /*0830*/  @P3 IMAD.MOV.U32 R9, RZ, RZ, RZ ;  /* 0x000000ffff093224 */ /* 0x000fe400078e00ff */
[----:B------:R-:W-:-:S05]  /*0840*/  @P3 IMAD.MOV.U32 R17, RZ, RZ, RZ ;  /* 0x000000ffff113224 */ /* 0x000fca00078e00ff */
[----:B------:R-:W2:Y:S01]  /*0850*/  @!P3 LDC R11, c[0x0][0xc] ;  /* 0x00000300ff0bbb82 */ /* 0x000ea20000000800 */
[----:B-1----:R-:W-:-:S04]  /*0860*/  @P3 IMAD.WIDE.U32 R14, R15, UR8, R8 ;  /* 0x000000080f0e3c25 */ /* 0x002fc8000f8e0008 */
[----:B--2---:R-:W-:-:S04]  /*0870*/  @!P3 IMAD.WIDE.U32 R10, R8, R11, R2 ;  /* 0x0000000b080ab225 */ /* 0x004fc800078e0002 */
[----:B------:R-:W-:Y:S02]  /*0880*/  @P3 IMAD.MOV.U32 R2, RZ, RZ, R14 ;  /* 0x000000ffff023224 */ /* 0x000fe400078e000e */
[----:B------:R-:W-:Y:S02]  /*0890*/  @P3 IMAD.IADD R3, R15, 0x1, R17 ;  /* 0x000000010f033824 */ /* 0x000fe400078e0211 */
[----:B------:R-:W-:Y:S02]  /*08a0*/  @!P3 IMAD.MOV.U32 R2, RZ, RZ, R10 ;  /* 0x000000ffff02b224 */ /* 0x000fe400078e000a */
[----:B------:R-:W-:Y:S01]  /*08b0*/  @!P3 IMAD.MOV.U32 R3, RZ, RZ, R11 ;  /* 0x000000ffff03b224 */ /* 0x000fe200078e000b */
[----:B------:R-:W-:Y:S06]  /*08c0*/  @!P2 BRA `(.L_x_5) ;  /* 0x00000000000ca947 */ /* 0x000fec0003800000 */
[----:B------:R-:W-:Y:S01]  /*08d0*/  UCGABAR_WAIT ;  /* 0x0000000000007dc7 */ /* 0x000fe20008000000 */
[----:B------:R-:W-:Y:S01]  /*08e0*/  CCTL.IVALL ;  /* 0x00000000ff00798f */ /* 0x000fe20002000000 */
[----:B------:R-:W-:Y:S05]  /*08f0*/  BRA `(.L_x_6) ;  /* 0x0000000000047947 */ /* 0x000fea0003800000 */
.L_x_5:
[----:B------:R-:W-:Y:S06]  /*0900*/  BAR.SYNC.DEFER_BLOCKING 0x0 ;  /* 0x0000000000007b1d */ /* 0x000fec0000010000 */
.L_x_6:
[----:B------:R-:W-:Y:S05]  /*0910*/  @!P4 BRA `(.L_x_7) ;  /* 0x00000074009cc947 */ /* 0x000fea0003800000 */
[----:B------:R-:W-:-:S13]  /*0920*/  ISETP.GT.U32.AND P0, PT, R16, 0x1, PT ;  /* 0x000000011000780c */ /* 0x000fda0003f04070 */
[----:B0-----:R-:W-:Y:S05]  /*0930*/  @P0 EXIT ;  /* 0x000000000000094d */ /* 0x001fea0003800000 */
[----:B------:R-:W-:Y:S01]  /*0940*/  ULDC.64 UR4, c[0x0][0x650] ;  /* 0x0001940000047ab9 */ /* 0x000fe20000000a00 */
[----:B------:R-:W-:Y:S01]  /*0950*/  PRMT R14, RZ, 0x7610, R14 ;  /* 0x00007610ff0e7816 */ /* 0x000fe2000000000e */
[----:B------:R-:W-:Y:S01]  /*0960*/  IMAD.MOV.U32 R10, RZ, RZ, -0x1 ;  /* 0xffffffffff0a7424 */ /* 0x000fe200078e00ff */
[----:B------:R-:W-:Y:S01]  /*0970*/  ISETP.GE.U32.AND P0, PT, R2, UR4, PT ;  /* 0x0000000402007c0c */ /* 0x000fe2000bf06070 */
[----:B------:R-:W-:Y:S02]  /*0980*/  IMAD.MOV.U32 R11, RZ, RZ, -0x1 ;  /* 0xffffffffff0b7424 */ /* 0x000fe400078e00ff */
[----:B------:R-:W-:Y:S01]  /*0990*/  IMAD.MOV.U32 R7, RZ, RZ, -0x1 ;  /* 0xffffffffff077424 */ /* 0x000fe200078e00ff */
[----:B------:R-:W-:-:S13]  /*09a0*/  ISETP.GE.U32.AND.EX P0, PT, R3, UR5, PT, P0 ;  /* 0x0000000503007c0c */ /* 0x000fda000bf06100 */
[----:B------:R-:W-:Y:S05]  /*09b0*/  @P0 BRA `(.L_x_8) ;  /* 0x0000000400280947 */ /* 0x000fea0003800000 */
[----:B------:R-:W0:Y:S01]  /*09c0*/  LDC.64 R22, c[0x0][0x628] ;  /* 0x00018a00ff167b82 */ /* 0x000e220000000a00 */
[----:B------:R-:W-:Y:S02]  /*09d0*/  IMAD.MOV.U32 R10, RZ, RZ, R2 ;  /* 0x000000ffff0a7224 */ /* 0x000fe400078e0002 */
[----:B------:R-:W-:-:S05]  /*09e0*/  IMAD.MOV.U32 R11, RZ, RZ, R3 ;  /* 0x000000ffff0b7224 */ /* 0x000fca00078e0003 */
[----:B------:R-:W1:Y:S08]  /*09f0*/  LDC R18, c[0x0][0x630] ;  /* 0x00018c00ff127b82 */ /* 0x000e700000000800 */
[----:B------:R-:W2:Y:S01]  /*0a00*/  LDC.64 R24, c[0x0][0x620] ;  /* 0x00018800ff187b82 */ /* 0x000ea20000000a00 */
[----:B0-----:R-:W-:-:S04]  /*0a10*/  ISETP.NE.U32.AND P0, PT, R22, RZ, PT ;  /* 0x000000ff1600720c */ /* 0x001fc80003f05070 */
[----:B------:R-:W-:-:S13]  /*0a20*/  ISETP.NE.AND.EX P0, PT, R23, RZ, PT, P0 ;  /* 0x000000ff1700720c */ /* 0x000fda0003f05300 */
[----:B-12---:R-:W-:Y:S05]  /*0a30*/  @!P0 BRA `(.L_x_9) ;  /* 0x0000000000288947 */ /* 0x006fea0003800000 */
[----:B------:R-:W0:Y:S02]  /*0a40*/  LDC R7, c[0x0][0x634] ;  /* 0x00018d00ff077b82 */ /* 0x000e240000000800 */
[----:B0-----:R-:W-:-:S05]  /*0a50*/  IADD3 R7, P0, R2, R7, RZ ;  /* 0x0000000702077210 */ /* 0x001fca0007f1e0ff */
[----:B------:R-:W-:-:S04]  /*0a60*/  IMAD.X R19, RZ, RZ, R3, P0 ;  /* 0x000000ffff137224 */ /* 0x000fc800000e0603 */
[----:B------:R-:W-:-:S04]  /*0a70*/  IMAD.WIDE.U32 R10, R19, R22, RZ ;  /* 0x00000016130a7225 */ /* 0x000fc800078e00ff */
[----:B------:R-:W-:-:S04]  /*0a80*/  IMAD.WIDE.U32 R14, P0, R7, R23, R10 ;  /* 0x00000017070e7225 */ /* 0x000fc8000780000a */
[----:B------:R-:W-:-:S04]  /*0a90*/  IMAD.WIDE.U32 R10, R7, R22, RZ ;  /* 0x00000016070a7225 */ /* 0x000fc800078e00ff */
[----:B------:R-:W-:Y:S01]  /*0aa0*/  IMAD.X R17, RZ, RZ, RZ, P0 ;  /* 0x000000ffff117224 */ /* 0x000fe200000e06ff */
[----:B------:R-:W-:Y:S01]  /*0ab0*/  IADD3 RZ, P0, R11, R14, RZ ;  /* 0x0000000e0bff7210 */ /* 0x000fe20007f1e0ff */
[----:B------:R-:W-:-:S04]  /*0ac0*/  IMAD.MOV.U32 R16, RZ, RZ, R15 ;  /* 0x000000ffff107224 */ /* 0x000fc800078e000f */
[----:B------:R-:W-:-:S08]  /*0ad0*/  IMAD.WIDE.U32.X R10, R19, R23, R16, P0 ;  /* 0x00000017130a7225 */ /* 0x000fd000000e0410 */
.L_x_9:
[----:B------:R-:W0:Y:S01]  /*0ae0*/  LDC.64 R26, c[0x0][0x640] ;  /* 0x00019000ff1a7b82 */ /* 0x000e220000000a00 */
[--C-:B------:R-:W-:Y:S01]  /*0af0*/  SHF.R.U64 R28, R10, R18, R11.reuse ;  /* 0x000000120a1c7219 */ /* 0x100fe2000000120b */
[----:B------:R-:W-:Y:S01]  /*0b00*/  IMAD R29, R13, R20, R8 ;  /* 0x000000140d1d7224 */ /* 0x000fe200078e0208 */
[----:B------:R-:W-:Y:S01]  /*0b10*/  SHF.R.U32.HI R7, RZ, R18, R11 ;  /* 0x00000012ff077219 */ /* 0x000fe2000001160b */
[----:B------:R-:W-:Y:S01]  /*0b20*/  IMAD.MOV.U32 R23, RZ, RZ, 0x1 ;  /* 0x00000001ff177424 */ /* 0x000fe200078e00ff */
[----:B------:R-:W-:-:S03]  /*0b30*/  IADD3 R9, P0, RZ, -R28, RZ ;  /* 0x8000001cff097210 */ /* 0x000fc60007f1e0ff */
[----:B------:R-:W1:Y:S02]  /*0b40*/  LDC R16, c[0x0][0x618] ;  /* 0x00018600ff107b82 */ /* 0x000e640000000800 */
[----:B------:R-:W-:Y:S02]  /*0b50*/  IMAD.X R7, RZ, RZ, ~R7, P0 ;  /* 0x000000ffff077224 */ /* 0x000fe400000e0e07 */
[----:B------:R-:W-:-:S04]  /*0b60*/  IMAD.WIDE.U32 R10, R9, R24, R2 ;  /* 0x00000018090a7225 */ /* 0x000fc800078e0002 */
[----:B------:R-:W2:Y:S01]  /*0b70*/  LDC R15, c[0x0][0x608] ;  /* 0x00018200ff0f7b82 */ /* 0x000ea20000000800 */
[----:B------:R-:W-:-:S04]  /*0b80*/  IMAD R14, R7, R24, RZ ;  /* 0x00000018070e7224 */ /* 0x000fc800078e02ff */
[----:B------:R-:W-:-:S03]  /*0b90*/  IMAD R7, R9, R25, R14 ;  /* 0x0000001909077224 */ /* 0x000fc600078e020e */
[----:B------:R-:W3:Y:S01]  /*0ba0*/  LDC R22, c[0x0][0x658] ;  /* 0x00019600ff167b82 */ /* 0x000ee20000000800 */
[----:B------:R-:W-:Y:S01]  /*0bb0*/  IMAD.IADD R7, R11, 0x1, R7 ;  /* 0x000000010b077824 */ /* 0x000fe200078e0207 */
[----:B0-----:R-:W-:-:S04]  /*0bc0*/  ISETP.NE.U32.AND P0, PT, R26, RZ, PT ;  /* 0x000000ff1a00720c */ /* 0x001fc80003f05070 */
[----:B------:R-:W-:Y:S02]  /*0bd0*/  ISETP.NE.AND.EX P0, PT, R27, RZ, PT, P0 ;  /* 0x000000ff1b00720c */ /* 0x000fe40003f05300 */
[----:B------:R-:W0:Y:S01]  /*0be0*/  LDC R18, c[0x0][0x600] ;  /* 0x00018000ff127b82 */ /* 0x000e220000000800 */
[-CC-:B-1----:R-:W-:Y:S02]  /*0bf0*/  SHF.R.U64 R19, R10, R16.reuse, R7.reuse ;  /* 0x000000100a137219 */ /* 0x182fe40000001207 */
[----:B------:R-:W-:Y:S01]  /*0c00*/  SHF.R.U32.HI R10, RZ, R16, R7 ;  /* 0x00000010ff0a7219 */ /* 0x000fe20000011607 */
[----:B------:R-:W-:-:S04]  /*0c10*/  IMAD.MOV.U32 R7, RZ, RZ, -0x1 ;  /* 0xffffffffff077424 */ /* 0x000fc800078e00ff */
[----:B------:R-:W1:Y:S01]  /*0c20*/  LDC R21, c[0x0][0x648] ;  /* 0x00019200ff157b82 */ /* 0x000e620000000800 */
[-CC-:B--2---:R-:W-:Y:S02]  /*0c30*/  SHF.R.U64 R16, R19, R15.reuse, R10.reuse ;  /* 0x0000000f13107219 */ /* 0x184fe4000000120a */
[----:B------:R-:W-:-:S05]  /*0c40*/  SHF.R.U32.HI R9, RZ, R15, R10 ;  /* 0x0000000fff097219 */ /* 0x000fca000001160a */
[----:B------:R-:W2:Y:S01]  /*0c50*/  LDC R24, c[0x0][0x638] ;  /* 0x00018e00ff187b82 */ /* 0x000ea20000000800 */
[-CC-:B---3--:R-:W-:Y:S02]  /*0c60*/  SHF.R.U64 R20, R16, R22.reuse, R9.reuse ;  /* 0x0000001610147219 */ /* 0x188fe40000001209 */
[-C--:B------:R-:W-:Y:S02]  /*0c70*/  SHF.L.U32 R7, R7, R22.reuse, RZ ;  /* 0x0000001607077219 */ /* 0x080fe400000006ff */
[----:B------:R-:W-:Y:S01]  /*0c80*/  SHF.R.U32.HI R9, RZ, R22, R9 ;  /* 0x00000016ff097219 */ /* 0x000fe20000011609 */
[----:B------:R-:W-:Y:S01]  /*0c90*/  IMAD.MOV.U32 R8, RZ, RZ, R20 ;  /* 0x000000ffff087224 */ /* 0x000fe200078e0014 */
[----:B------:R-:W-:Y:S01]  /*0ca0*/  LOP3.LUT R13, RZ, R7, RZ, 0x33, !PT ;  /* 0x00000007ff0d7212 */ /* 0x000fe200078e33ff */
[----:B------:R-:W3:Y:S01]  /*0cb0*/  LDC R25, c[0x0][0x610] ;  /* 0x00018400ff197b82 */ /* 0x000ee20000000800 */
[----:B------:R-:W-:Y:S05]  /*0cc0*/  @!P0 BRA `(.L_x_10) ;  /* 0x0000000000288947 */ /* 0x000fea0003800000 */
[----:B------:R-:W4:Y:S02]  /*0cd0*/  LDC R7, c[0x0][0x64c] ;  /* 0x00019300ff077b82 */ /* 0x000f240000000800 */
[----:B----4-:R-:W-:-:S05]  /*0ce0*/  IADD3 R7, P0, R20, R7, RZ ;  /* 0x0000000714077210 */ /* 0x010fca0007f1e0ff */
        /* <DEDUP_REMOVED lines=8> */
.L_x_10:
[----:B-1----:R-:W-:Y:S01]  /*0d70*/  SHF.R.U64 R9, R8, R21, R9 ;  /* 0x0000001508097219 */ /* 0x002fe20000001209 */
[----:B0-----:R-:W-:Y:S01]  /*0d80*/  VIADD R10, R18, 0xffffffff ;  /* 0xffffffff120a7836 */ /* 0x001fe20000000000 */
[----:B------:R-:W-:Y:S01]  /*0d90*/  SHF.L.U32 R7, R23, R22, RZ ;  /* 0x0000001617077219 */ /* 0x000fe200000006ff */
[----:B------:R-:W-:Y:S01]  /*0da0*/  IMAD.MOV.U32 R14, RZ, RZ, 0x1 ;  /* 0x00000001ff0e7424 */ /* 0x000fe200078e00ff */
[----:B------:R-:W-:Y:S01]  /*0db0*/  LOP3.LUT R8, R16, R13, RZ, 0xc0, !PT ;  /* 0x0000000d10087212 */ /* 0x000fe200078ec0ff */
[----:B------:R-:W-:Y:S01]  /*0dc0*/  IMAD.MOV R11, RZ, RZ, -R9 ;  /* 0x000000ffff0b7224 */ /* 0x000fe200078e0a09 */
[----:B------:R-:W-:Y:S02]  /*0dd0*/  SEL R12, R12, R29, !P3 ;  /* 0x0000001d0c0c7207 */ /* 0x000fe40005800000 */
[----:B------:R-:W-:Y:S01]  /*0de0*/  LOP3.LUT R10, R19, R10, RZ, 0xc0, !PT ;  /* 0x0000000a130a7212 */ /* 0x000fe200078ec0ff */
[----:B------:R-:W-:Y:S02]  /*0df0*/  IMAD R9, R7, R9, R8 ;  /* 0x0000000907097224 */ /* 0x000fe400078e0208 */
[----:B--2---:R-:W-:-:S02]  /*0e00*/  IMAD R7, R11, R24, R20 ;  /* 0x000000180b077224 */ /* 0x004fc400078e0214 */
[----:B---3--:R-:W-:Y:S02]  /*0e10*/  IMAD R12, R9, R25, R12 ;  /* 0x00000019090c7224 */ /* 0x008fe400078e020c */
[----:B------:R-:W-:-:S05]  /*0e20*/  IMAD R7, R7, R18, R10 ;  /* 0x0000001207077224 */ /* 0x000fca00078e020a */
[----:B------:R-:W-:Y:S02]  /*0e30*/  SEL R11, R7, R12, !P3 ;  /* 0x0000000c070b7207 */ /* 0x000fe40005800000 */
[----:B------:R-:W-:Y:S01]  /*0e40*/  SEL R10, R12, R7, !P3 ;  /* 0x000000070c0a7207 */ /* 0x000fe20005800000 */
[----:B------:R-:W-:-:S07]  /*0e50*/  IMAD.MOV.U32 R7, RZ, RZ, R28 ;  /* 0x000000ffff077224 */ /* 0x000fce00078e001c */
.L_x_8:
[----:B------:R-:W-:-:S08]  /*0e60*/  NOP ;  /* 0x0000000000007918 */ /* 0x000fd00000000000 */
[----:B------:R-:W0:Y:S02]  /*0e70*/  USETMAXREG.TRY_ALLOC.CTAPOOL UP0, 0xe8 ;  /* 0x000000e8000079c8 */ /* 0x000e240008000600 */
[----:B0-----:R-:W-:-:S13]  /*0e80*/  PLOP3.LUT P0, PT, PT, PT, UP0, 0x80, 0x0 ;  /* 0x000000000000781c */ /* 0x001fda0003f0f008 */
[----:B------:R-:W-:Y:S05]  /*0e90*/  @!P0 BRA `(.L_x_8) ;  /* 0xfffffffc00f08947 */ /* 0x000fea000383ffff */
[----:B------:R-:W-:Y:S01]  /*0ea0*/  ULDC.64 UR4, c[0x0][0x598] ;  /* 0x0001660000047ab9 */ /* 0x000fe20000000a00 */
[----:B------:R-:W-:Y:S01]  /*0eb0*/  ULDC.64 UR16, c[0x0][0x208] ;  /* 0x0000820000107ab9 */ /* 0x000fe20000000a00 */
[----:B------:R-:W-:-:S04]  /*0ec0*/  ISETP.NE.U32.AND P0, PT, RZ, UR4, PT ;  /* 0x00000004ff007c0c */ /* 0x000fc8000bf05070 */
[----:B------:R-:W-:-:S13]  /*0ed0*/  ISETP.NE.AND.EX P0, PT, RZ, UR5, PT, P0 ;  /* 0x00000005ff007c0c */ /* 0x000fda000bf05300 */
[----:B------:R-:W-:Y:S05]  /*0ee0*/  @!P0 BRA `(.L_x_11) ;  /* 0x00000000001c8947 */ /* 0x000fea0003800000 */
[----:B------:R-:W0:Y:S02]  /*0ef0*/  LDC.64 R8, c[0x0][0x598] ;  /* 0x00016600ff087b82 */ /* 0x000e240000000a00 */
[----:B0-----:R-:W2:Y:S02]  /*0f00*/  LDG.E.64 R8, desc[UR16][R8.64] ;  /* 0x0000001008087981 */ /* 0x001ea4000c1e1b00 */
[----:B--2---:R-:W-:-:S04]  /*0f10*/  ISETP.NE.U32.AND P0, PT, R8, RZ, PT ;  /* 0x000000ff0800720c */ /* 0x004fc80003f05070 */
[----:B------:R-:W-:-:S13]  /*0f20*/  ISETP.NE.AND.EX P0, PT, R9, RZ, PT, P0 ;  /* 0x000000ff0900720c */ /* 0x000fda0003f05300 */
[----:B------:R-:W-:Y:S05]  /*0f30*/  @!P0 BRA `(.L_x_11) ;  /* 0x0000000000088947 */ /* 0x000fea0003800000 */
[----:B------:R0:W5:Y:S01]  /*0f40*/  LD.E R8, desc[UR16][R8.64] ;  /* 0x0000001008087980 */ /* 0x000162000c101900 */
[----:B------:R-:W-:Y:S05]  /*0f50*/  BRA `(.L_x_12) ;  /* 0x0000000000207947 */ /* 0x000fea0003800000 */
.L_x_11:
[----:B------:R-:W-:Y:S02]  /*0f60*/  ULDC.64 UR4, c[0x0][0x588] ;  /* 0x0001620000047ab9 */ /* 0x000fe40000000a00 */
[----:B------:R-:W-:-:S04]  /*0f70*/  ISETP.NE.U32.AND P0, PT, RZ, UR4, PT ;  /* 0x00000004ff007c0c */ /* 0x000fc8000bf05070 */
[----:B------:R-:W-:-:S13]  /*0f80*/  ISETP.NE.AND.EX P0, PT, RZ, UR5, PT, P0 ;  /* 0x00000005ff007c0c */ /* 0x000fda000bf05300 */
[----:B------:R-:W-:Y:S05]  /*0f90*/  @!P0 BRA `(.L_x_13) ;  /* 0x00000000000c8947 */ /* 0x000fea0003800000 */
[----:B------:R-:W0:Y:S02]  /*0fa0*/  LDC.64 R8, c[0x0][0x588] ;  /* 0x00016200ff087b82 */ /* 0x000e240000000a00 */
[----:B0-----:R1:W5:Y:S01]  /*0fb0*/  LDG.E R8, desc[UR16][R8.64] ;  /* 0x0000001008087981 */ /* 0x001362000c1e1900 */
[----:B------:R-:W-:Y:S05]  /*0fc0*/  BRA `(.L_x_12) ;  /* 0x0000000000047947 */ /* 0x000fea0003800000 */
.L_x_13:
[----:B------:R-:W2:Y:S02]  /*0fd0*/  LDC R8, c[0x0][0x580] ;  /* 0x00016000ff087b82 */ /* 0x000ea40000000800 */
.L_x_12:
[----:B------:R-:W-:Y:S02]  /*0fe0*/  ULDC.64 UR4, c[0x0][0x5a0] ;  /* 0x0001680000047ab9 */ /* 0x000fe40000000a00 */
[----:B------:R-:W-:-:S04]  /*0ff0*/  ISETP.NE.U32.AND P0, PT, RZ, UR4, PT ;  /* 0x00000004ff007c0c */ /* 0x000fc8000bf05070 */
[----:B------:R-:W-:-:S13]  /*1000*/  ISETP.NE.AND.EX P0, PT, RZ, UR5, PT, P0 ;  /* 0x00000005ff007c0c */ /* 0x000fda000bf05300 */
[----:B------:R-:W-:Y:S05]  /*1010*/  @!P0 BRA `(.L_x_14) ;  /* 0x00000000001c8947 */ /* 0x000fea0003800000 */
[----:B------:R-:W3:Y:S02]  /*1020*/  LDC.64 R12, c[0x0][0x5a0] ;  /* 0x00016800ff0c7b82 */ /* 0x000ee40000000a00 */
[----:B---3--:R-:W3:Y:S02]  /*1030*/  LDG.E.64 R12, desc[UR16][R12.64] ;  /* 0x000000100c0c7981 */ /* 0x008ee4000c1e1b00 */
[----:B---3--:R-:W-:-:S04]  /*1040*/  ISETP.NE.U32.AND P0, PT, R12, RZ, PT ;  /* 0x000000ff0c00720c */ /* 0x008fc80003f05070 */
[----:B------:R-:W-:-:S13]  /*1050*/  ISETP.NE.AND.EX P0, PT, R13, RZ, PT, P0 ;  /* 0x000000ff0d00720c */ /* 0x000fda0003f05300 */
[----:B------:R-:W-:Y:S05]  /*1060*/  @!P0 BRA `(.L_x_14) ;  /* 0x0000000000088947 */ /* 0x000fea0003800000 */
[----:B01----:R0:W5:Y:S01]  /*1070*/  LD.E R9, desc[UR16][R12.64] ;  /* 0x000000100c097980 */ /* 0x003162000c101900 */
[----:B------:R-:W-:Y:S05]  /*1080*/  BRA `(.L_x_15) ;  /* 0x0000000000207947 */ /* 0x000fea0003800000 */
.L_x_14:
[----:B------:R-:W-:Y:S02]  /*1090*/  ULDC.64 UR4, c[0x0][0x590] ;  /* 0x0001640000047ab9 */ /* 0x000fe40000000a00 */
[----:B------:R-:W-:-:S04]  /*10a0*/  ISETP.NE.U32.AND P0, PT, RZ, UR4, PT ;  /* 0x00000004ff007c0c */ /* 0x000fc8000bf05070 */
[----:B------:R-:W-:-:S13]  /*10b0*/  ISETP.NE.AND.EX P0, PT, RZ, UR5, PT, P0 ;  /* 0x00000005ff007c0c */ /* 0x000fda000bf05300 */
[----:B------:R-:W-:Y:S05]  /*10c0*/  @!P0 BRA `(.L_x_16) ;  /* 0x00000000000c8947 */ /* 0x000fea0003800000 */
[----:B------:R-:W0:Y:S02]  /*10d0*/  LDC.64 R12, c[0x0][0x590] ;  /* 0x00016400ff0c7b82 */ /* 0x000e240000000a00 */
[----:B01----:R1:W5:Y:S01]  /*10e0*/  LDG.E R9, desc[UR16][R12.64] ;  /* 0x000000100c097981 */ /* 0x003362000c1e1900 */
[----:B------:R-:W-:Y:S05]  /*10f0*/  BRA `(.L_x_15) ;  /* 0x0000000000047947 */ /* 0x000fea0003800000 */
.L_x_16:
[----:B01----:R-:W3:Y:S02]  /*1100*/  LDC R9, c[0x0][0x584] ;  /* 0x00016100ff097b82 */ /* 0x003ee40000000800 */
.L_x_15:
[----:B------:R-:W-:-:S13]  /*1110*/  LOP3.LUT P0, RZ, R14, 0xff, RZ, 0xc0, !PT ;  /* 0x000000ff0eff7812 */ /* 0x000fda000780c0ff */
[----:B------:R-:W-:Y:S05]  /*1120*/  @!P0 EXIT ;  /* 0x000000000000894d */ /* 0x000fea0003800000 */
[----:B------:R-:W-:Y:S01]  /*1130*/  ULDC UR4, c[0x0][0x28c] ;  /* 0x0000a30000047ab9 */ /* 0x000fe20000000800 */
[----:B------:R-:W-:Y:S01]  /*1140*/  LOP3.LUT R144, R4, 0x1, RZ, 0xfc, !PT ;  /* 0x0000000104907812 */ /* 0x000fe200078efcff */
[----:B------:R-:W-:-:S04]  /*1150*/  UIADD3 UR4, UR4, 0x1f, URZ ;  /* 0x0000001f04047890 */ /* 0x000fc8000fffe03f */
[----:B------:R-:W-:-:S04]  /*1160*/  USHF.R.S32.HI UR5, URZ, 0x1f, UR4 ;  /* 0x0000001f3f057899 */ /* 0x000fc80008011404 */
[----:B------:R-:W-:-:S03]  /*1170*/  ULEA.HI UR5, UR5, UR4, URZ, 0x5 ;  /* 0x0000000405057291 */ /* 0x000fc6000f8f283f */
[----:B------:R-:W-:Y:S01]  /*1180*/  UMOV UR4, URZ ;  /* 0x0000003f00047c82 */ /* 0x000fe20008000000 */
[----:B------:R-:W-:-:S03]  /*1190*/  USHF.R.S32.HI UR9, URZ, 0x5, UR5 ;  /* 0x000000053f097899 */ /* 0x000fc60008011405 */
[----:B------:R-:W-:-:S09]  /*11a0*/  UMOV UR5, URZ ;  /* 0x0000003f00057c82 */ /* 0x000fd20008000000 */
.L_x_171:
[----:B01----:R-:W-:Y:S01]  /*11b0*/  LOP3.LUT R12, R0, 0x80, RZ, 0xc0, !PT ;  /* 0x00000080000c7812 */ /* 0x003fe200078ec0ff */
[----:B------:R-:W0:Y:S01]  /*11c0*/  S2UR UR13, SR_CgaCtaId ;  /* 0x00000000000d79c3 */ /* 0x000e220000008800 */
[----:B------:R-:W-:Y:S01]  /*11d0*/  UMOV UR12, 0x400 ;  /* 0x00000400000c7882 */ /* 0x000fe20000000000 */
[----:B------:R-:W-:Y:S01]  /*11e0*/  UMOV UR6, URZ ;  /* 0x0000003f00067c82 */ /* 0x000fe20008000000 */
[----:B------:R-:W-:Y:S01]  /*11f0*/  SHF.R.U32.HI R12, RZ, 0x7, R12 ;  /* 0x00000007ff0c7819 */ /* 0x000fe2000001160c */
[----:B------:R-:W-:Y:S01]  /*1200*/  UMOV UR7, URZ ;  /* 0x0000003f00077c82 */ /* 0x000fe20008000000 */
[----:B------:R-:W-:Y:S01]  /*1210*/  UMOV UR18, UR5 ;  /* 0x0000000500127c82 */ /* 0x000fe20008000000 */
[----:B------:R-:W-:Y:S02]  /*1220*/  CS2R R20, SRZ ;  /* 0x0000000000147805 */ /* 0x000fe4000001ff00 */
[----:B------:R-:W-:Y:S01]  /*1230*/  CS2R R18, SRZ ;  /* 0x0000000000127805 */ /* 0x000fe2000001ff00 */
[----:B------:R-:W1:Y:S01]  /*1240*/  LDC R13, c[0x0][0x28c] ;  /* 0x0000a300ff0d7b82 */ /* 0x000e620000000800 */
[----:B----4-:R-:W4:Y:S01]  /*1250*/  SHFL.IDX PT, R12, R12, RZ, 0x1f ;  /* 0x00001fff0c0c7589 */ /* 0x010f2200000e0000 */
[----:B------:R-:W-:-:S02]  /*1260*/  CS2R R22, SRZ ;  /* 0x0000000000167805 */ /* 0x000fc4000001ff00 */
[----:B------:R-:W-:Y:S02]  /*1270*/  CS2R R88, SRZ ;  /* 0x0000000000587805 */ /* 0x000fe4000001ff00 */
[----:B------:R-:W-:Y:S02]  /*1280*/  CS2R R90, SRZ ;  /* 0x00000000005a7805 */ /* 0x000fe4000001ff00 */
[----:B------:R-:W-:Y:S02]  /*1290*/  CS2R R92, SRZ ;  /* 0x00000000005c7805 */ /* 0x000fe4000001ff00 */
[----:B------:R-:W-:Y:S02]  /*12a0*/  CS2R R94, SRZ ;  /* 0x00000000005e7805 */ /* 0x000fe4000001ff00 */
[----:B------:R-:W-:Y:S02]  /*12b0*/  CS2R R98, SRZ ;  /* 0x0000000000627805 */ /* 0x000fe4000001ff00 */
        /* <DEDUP_REMOVED lines=16> */
[----:B-1----:R-:W-:Y:S02]  /*13c0*/  ISETP.GE.AND P0, PT, R13, 0x1, PT ;  /* 0x000000010d00780c */ /* 0x002fe40003f06270 */
[----:B------:R-:W-:Y:S02]  /*13d0*/  CS2R R130, SRZ ;  /* 0x0000000000827805 */ /* 0x000fe4000001ff00 */
[----:B----4-:R-:W-:-:S02]  /*13e0*/  R2UR UR8, R12 ;  /* 0x000000000c0872ca */ /* 0x010fc400000e0000 */
[----:B------:R-:W-:Y:S02]  /*13f0*/  CS2R R132, SRZ ;  /* 0x0000000000847805 */ /* 0x000fe4000001ff00 */
[----:B------:R-:W-:Y:S02]  /*1400*/  CS2R R134, SRZ ;  /* 0x0000000000867805 */ /* 0x000fe4000001ff00 */
[----:B------:R-:W-:Y:S02]  /*1410*/  CS2R R136, SRZ ;  /* 0x0000000000887805 */ /* 0x000fe4000001ff00 */
[----:B------:R-:W-:Y:S02]  /*1420*/  CS2R R138, SRZ ;  /* 0x00000000008a7805 */ /* 0x000fe4000001ff00 */
[----:B------:R-:W-:Y:S02]  /*1430*/  CS2R R140, SRZ ;  /* 0x00000000008c7805 */ /* 0x000fe4000001ff00 */
[----:B------:R-:W-:Y:S01]  /*1440*/  CS2R R142, SRZ ;  /* 0x00000000008e7805 */ /* 0x000fe2000001ff00 */
[----:B------:R-:W-:Y:S01]  /*1450*/  IMAD.MOV.U32 R145, RZ, RZ, RZ ;  /* 0x000000ffff917224 */ /* 0x000fe200078e00ff */
[----:B------:R-:W-:Y:S01]  /*1460*/  CS2R R56, SRZ ;  /* 0x0000000000387805 */ /* 0x000fe2000001ff00 */
[----:B------:R-:W-:Y:S01]  /*1470*/  IMAD.MOV.U32 R147, RZ, RZ, RZ ;  /* 0x000000ffff937224 */ /* 0x000fe200078e00ff */
[----:B------:R-:W-:Y:S01]  /*1480*/  CS2R R58, SRZ ;  /* 0x00000000003a7805 */ /* 0x000fe2000001ff00 */
[----:B------:R-:W-:Y:S01]  /*1490*/  IMAD.U32 R16, RZ, RZ, UR4 ;  /* 0x00000004ff107e24 */ /* 0x000fe2000f8e00ff */
[----:B------:R-:W-:Y:S01]  /*14a0*/  CS2R R60, SRZ ;  /* 0x00000000003c7805 */ /* 0x000fe2000001ff00 */
[----:B------:R-:W-:Y:S01]  /*14b0*/  ULEA.HI UR10, UR8, UR8, URZ, 0x1 ;  /* 0x00000008080a7291 */ /* 0x000fe2000f8f083f */
[----:B------:R-:W-:-:S02]  /*14c0*/  CS2R R62, SRZ ;  /* 0x00000000003e7805 */ /* 0x000fc4000001ff00 */
[----:B------:R-:W-:Y:S02]  /*14d0*/  CS2R R64, SRZ ;  /* 0x0000000000407805 */ /* 0x000fe4000001ff00 */
[----:B------:R-:W-:Y:S01]  /*14e0*/  CS2R R66, SRZ ;  /* 0x0000000000427805 */ /* 0x000fe2000001ff00 */
[----:B------:R-:W-:Y:S01]  /*14f0*/  ULOP3.LUT UR11, UR10, 0x1ffffe, URZ, 0xc0, !UPT ;  /* 0x001ffffe0a0b7892 */ /* 0x000fe2000f8ec03f */
[----:B------:R-:W-:Y:S01]  /*1500*/  CS2R R68, SRZ ;  /* 0x0000000000447805 */ /* 0x000fe2000001ff00 */
[----:B0-----:R-:W-:Y:S01]  /*1510*/  ULEA UR10, UR13, UR12, 0x18 ;  /* 0x0000000c0d0a7291 */ /* 0x001fe2000f8ec03f */
[----:B------:R-:W-:Y:S01]  /*1520*/  CS2R R70, SRZ ;  /* 0x0000000000467805 */ /* 0x000fe2000001ff00 */
[----:B------:R-:W-:Y:S01]  /*1530*/  UIADD3 UR11, UR8, -UR11, URZ ;  /* 0x8000000b080b7290 */ /* 0x000fe2000fffe03f */
[----:B------:R-:W-:Y:S02]  /*1540*/  CS2R R72, SRZ ;  /* 0x0000000000487805 */ /* 0x000fe4000001ff00 */
[----:B------:R-:W-:Y:S01]  /*1550*/  CS2R R74, SRZ ;  /* 0x00000000004a7805 */ /* 0x000fe2000001ff00 */
[----:B------:R-:W-:Y:S01]  /*1560*/  UMOV UR8, URZ ;  /* 0x0000003f00087c82 */ /* 0x000fe20008000000 */
[----:B------:R-:W-:Y:S01]  /*1570*/  ULEA UR11, UR11, UR10, 0xb ;  /* 0x0000000a0b0b7291 */ /* 0x000fe2000f8e583f */
[----:B------:R-:W-:-:S02]  /*1580*/  CS2R R76, SRZ ;  /* 0x00000000004c7805 */ /* 0x000fc4000001ff00 */
[----:B------:R-:W-:Y:S02]  /*1590*/  CS2R R78, SRZ ;  /* 0x00000000004e7805 */ /* 0x000fe4000001ff00 */
[----:B------:R-:W-:Y:S01]  /*15a0*/  CS2R R80, SRZ ;  /* 0x0000000000507805 */ /* 0x000fe2000001ff00 */
[----:B------:R-:W-:Y:S01]  /*15b0*/  UIADD3 UR11, UR11, 0x100, URZ ;  /* 0x000001000b0b7890 */ /* 0x000fe2000fffe03f */
[----:B------:R-:W-:Y:S02]  /*15c0*/  CS2R R82, SRZ ;  /* 0x0000000000527805 */ /* 0x000fe4000001ff00 */
[----:B------:R-:W-:Y:S02]  /*15d0*/  CS2R R84, SRZ ;  /* 0x0000000000547805 */ /* 0x000fe4000001ff00 */
[----:B------:R-:W-:Y:S01]  /*15e0*/  CS2R R86, SRZ ;  /* 0x0000000000567805 */ /* 0x000fe2000001ff00 */
[----:B------:R-:W-:Y:S01]  /*15f0*/  USHF.R.U32.HI UR11, URZ, 0x4, UR11 ;  /* 0x000000043f0b7899 */ /* 0x000fe2000801160b */
[----:B------:R-:W-:-:S02]  /*1600*/  CS2R R24, SRZ ;  /* 0x0000000000187805 */ /* 0x000fc4000001ff00 */
[----:B------:R-:W-:Y:S02]  /*1610*/  CS2R R26, SRZ ;  /* 0x00000000001a7805 */ /* 0x000fe4000001ff00 */
[----:B------:R-:W-:Y:S01]  /*1620*/  CS2R R28, SRZ ;  /* 0x00000000001c7805 */ /* 0x000fe2000001ff00 */
[----:B------:R-:W-:Y:S01]  /*1630*/  ULOP3.LUT UR11, UR11, 0x3fff, URZ, 0xc0, !UPT ;  /* 0x00003fff0b0b7892 */ /* 0x000fe2000f8ec03f */
        /* <DEDUP_REMOVED lines=12> */
[----:B------:R-:W-:Y:S01]  /*1700*/  CS2R R54, SRZ ;  /* 0x0000000000367805 */ /* 0x000fe2000001ff00 */
[----:B--23--:R-:W-:Y:S06]  /*1710*/  @!P0 BRA `(.L_x_17) ;  /* 0x0000000800308947 */ /* 0x00cfec0003800000 */
[----:B------:R-:W-:-:S13]  /*1720*/  ISETP.NE.AND P1, PT, R144, 0x3, PT ;  /* 0x000000039000780c */ /* 0x000fda0003f25270 */
[----:B------:R-:W-:Y:S05]  /*1730*/  @!P1 BRA `(.L_x_18) ;  /* 0x0000000000049947 */ /* 0x000fea0003800000 */
[----:B------:R-:W-:Y:S01]  /*1740*/  BPT.TRAP 0x1 ;  /* 0x000000040000795c */ /* 0x000fe20000300000 */
.L_x_18:
[----:B------:R-:W-:Y:S01]  /*1750*/  ULEA UR7, UR5, UR10, 0x3 ;  /* 0x0000000a05077291 */ /* 0x000fe2000f8e183f */
[----:B------:R-:W-:-:S05]  /*1760*/  IMAD.U32 R12, RZ, RZ, UR4 ;  /* 0x00000004ff0c7e24 */ /* 0x000fca000f8e00ff */
[----:B------:R-:W-:-:S04]  /*1770*/  SHF.L.U32 R12, R12, 0x1f, RZ ;  /* 0x0000001f0c0c7819 */ /* 0x000fc800000006ff */
[----:B------:R0:W1:Y:S01]  /*1780*/  SYNCS.PHASECHK.TRANS64.TRYWAIT P0, [UR7], R12 ;  /* 0x0000000cff0075a7 */ /* 0x0000620008000147 */
[----:B------:R-:W-:Y:S05]  /*1790*/  @!P1 BRA `(.L_x_19) ;  /* 0x0000000000049947 */ /* 0x000fea0003800000 */
[----:B------:R-:W-:Y:S01]  /*17a0*/  BPT.TRAP 0x1 ;  /* 0x000000040000795c */ /* 0x000fe20000300000 */
.L_x_19:
[----:B------:R-:W-:Y:S01]  /*17b0*/  UMOV UR6, 0x1 ;  /* 0x0000000100067882 */ /* 0x000fe20000000000 */
[----:B------:R-:W-:Y:S01]  /*17c0*/  IMAD.MOV.U32 R20, RZ, RZ, RZ ;  /* 0x000000ffff147224 */ /* 0x000fe200078e00ff */
[----:B-1----:R-:W-:Y:S06]  /*17d0*/  @P0 BRA `(.L_x_20) ;  /* 0x0000000000080947 */ /* 0x002fec0003800000 */
[----:B------:R-:W1:Y:S02]  /*17e0*/  SYNCS.PHASECHK.TRANS64.TRYWAIT P0, [UR7], R12 ;  /* 0x0000000cff0075a7 */ /* 0x000e640008000147 */
[----:B-1----:R-:W-:Y:S05]  /*17f0*/  @!P0 BRA `(.L_x_21) ;  /* 0x0000007c005c8947 */ /* 0x002fea0003800000 */
.L_x_20:
[----:B------:R-:W-:Y:S01]  /*1800*/  UIADD3 UR7, UR10, 0x6100, URZ ;  /* 0x000061000a077890 */ /* 0x000fe2000fffe03f */
[----:B------:R-:W-:Y:S01]  /*1810*/  WARPGROUP.ARRIVE ;  /* 0x00000000000079c5 */ /* 0x000fe20000000000 */
[----:B------:R-:W-:Y:S01]  /*1820*/  ULOP3.LUT UR12, UR11, 0x10000, URZ, 0xfc, !UPT ;  /* 0x000100000b0c7892 */ /* 0x000fe2000f8efc3f */
[----:B------:R-:W-:Y:S01]  /*1830*/  IMAD.MOV.U32 R21, RZ, RZ, RZ ;  /* 0x000000ffff157224 */ /* 0x000fe200078e00ff */
[----:B------:R-:W-:Y:S01]  /*1840*/  USHF.R.U32.HI UR7, URZ, 0x4, UR7 ;  /* 0x000000043f077899 */ /* 0x000fe20008011607 */
[----:B------:R-:W-:Y:S01]  /*1850*/  CS2R R18, SRZ ;  /* 0x0000000000127805 */ /* 0x000fe2000001ff00 */
[----:B------:R-:W-:Y:S01]  /*1860*/  ULEA UR12, UR5, UR12, 0x9 ;  /* 0x0000000c050c7291 */ /* 0x000fe2000f8e483f */
[----:B------:R-:W-:Y:S01]  /*1870*/  CS2R R22, SRZ ;  /* 0x0000000000167805 */ /* 0x000fe2000001ff00 */
[----:B------:R-:W-:Y:S01]  /*1880*/  ULOP3.LUT UR7, UR7, 0x3fff, URZ, 0xc0, !UPT ;  /* 0x00003fff07077892 */ /* 0x000fe2000f8ec03f */
[----:B------:R-:W-:Y:S01]  /*1890*/  CS2R R88, SRZ ;  /* 0x0000000000587805 */ /* 0x000fe2000001ff00 */
[----:B------:R-:W-:Y:S01]  /*18a0*/  UMOV UR13, 0xc0000010 ;  /* 0xc0000010000d7882 */ /* 0x000fe20000000000 */
[----:B------:R-:W-:Y:S01]  /*18b0*/  UMOV UR15, 0xc0000010 ;  /* 0xc0000010000f7882 */ /* 0x000fe20000000000 */
[----:B------:R-:W-:Y:S01]  /*18c0*/  ULOP3.LUT UR7, UR7, 0x10000, URZ, 0xfc, !UPT ;  /* 0x0001000007077892 */ /* 0x000fe2000f8efc3f */
[----:B------:R-:W-:-:S02]  /*18d0*/  CS2R R90, SRZ ;  /* 0x00000000005a7805 */ /* 0x000fc4000001ff00 */
[----:B------:R-:W-:Y:S02]  /*18e0*/  CS2R R92, SRZ ;  /* 0x00000000005c7805 */ /* 0x000fe4000001ff00 */
[----:B------:R-:W-:Y:S01]  /*18f0*/  CS2R R94, SRZ ;  /* 0x00000000005e7805 */ /* 0x000fe2000001ff00 */
[----:B------:R-:W-:Y:S01]  /*1900*/  ULEA UR14, UR5, UR7, 0x7 ;  /* 0x00000007050e7291 */ /* 0x000fe2000f8e383f */
[----:B------:R-:W-:Y:S01]  /*1910*/  CS2R R98, SRZ ;  /* 0x0000000000627805 */ /* 0x000fe2000001ff00 */
[----:B------:R-:W-:Y:S01]  /*1920*/  UIADD3 UR7, UR12, 0x100, URZ ;  /* 0x000001000c077890 */ /* 0x000fe2000fffe03f */
[----:B------:R-:W-:Y:S02]  /*1930*/  CS2R R96, SRZ ;  /* 0x0000000000607805 */ /* 0x000fe4000001ff00 */
[----:B------:R-:W-:Y:S02]  /*1940*/  CS2R R100, SRZ ;  /* 0x0000000000647805 */ /* 0x000fe4000001ff00 */
[----:B------:R-:W-:-:S02]  /*1950*/  CS2R R102, SRZ ;  /* 0x0000000000667805 */ /* 0x000fc4000001ff00 */
[----:B------:R-:W-:Y:S02]  /*1960*/  CS2R R104, SRZ ;  /* 0x0000000000687805 */ /* 0x000fe4000001ff00 */
[----:B------:R-:W-:Y:S02]  /*1970*/  CS2R R106, SRZ ;  /* 0x00000000006a7805 */ /* 0x000fe4000001ff00 */
[----:B------:R-:W-:Y:S01]  /*1980*/  CS2R R110, SRZ ;  /* 0x00000000006e7805 */ /* 0x000fe2000001ff00 */
[----:B------:R-:W-:Y:S01]  /*1990*/  QGMMA.64x64x32.F32.E5M2.E5M2 R56, gdesc[UR12], RZ, !UPT ;  /* 0x00e000000c3879f3 */ /* 0x000fe2000c7038ff */
[----:B------:R-:W-:Y:S01]  /*19a0*/  UMOV UR12, UR7 ;  /* 0x00000007000c7c82 */ /* 0x000fe20008000000 */
[----:B------:R-:W-:Y:S01]  /*19b0*/  ULDC UR7, c[0x0][0x50c] ;  /* 0x0001430000077ab9 */ /* 0x000fe20000000800 */
[----:B------:R-:W-:Y:S01]  /*19c0*/  UMOV UR13, 0xc0000010 ;  /* 0xc0000010000d7882 */ /* 0x000fe20000000000 */
[----:B------:R-:W-:Y:S01]  /*19d0*/  UISETP.NE.AND UP0, UPT, UR7, 0x1, UPT ;  /* 0x000000010700788c */ /* 0x000fe2000bf05270 */
[----:B------:R-:W-:Y:S01]  /*19e0*/  QGMMA.64x64x32.F32.E5M2.E5M2 R24, gdesc[UR12], RZ, !UPT, gsb0 ;  /* 0x00e000000c1879f3 */ /* 0x000fe2000c0038ff */
[----:B------:R-:W-:-:S02]  /*19f0*/  CS2R R108, SRZ ;  /* 0x00000000006c7805 */ /* 0x000fc4000001ff00 */
[----:B------:R-:W-:Y:S01]  /*1a00*/  CS2R R112, SRZ ;  /* 0x0000000000707805 */ /* 0x000fe2000001ff00 */
[----:B------:R-:W-:Y:S01]  /*1a10*/  USEL UR7, URZ, 0x1, UP0 ;  /* 0x000000013f077887 */ /* 0x000fe20008000000 */
[----:B------:R-:W-:Y:S02]  /*1a20*/  CS2R R114, SRZ ;  /* 0x0000000000727805 */ /* 0x000fe4000001ff00 */
[----:B------:R-:W-:Y:S02]  /*1a30*/  CS2R R116, SRZ ;  /* 0x0000000000747805 */ /* 0x000fe4000001ff00 */
[----:B------:R-:W-:Y:S02]  /*1a40*/  CS2R R118, SRZ ;  /* 0x0000000000767805 */ /* 0x000fe4000001ff00 */
[----:B------:R-:W-:Y:S02]  /*1a50*/  CS2R R120, SRZ ;  /* 0x0000000000787805 */ /* 0x000fe4000001ff00 */
[----:B------:R-:W-:-:S02]  /*1a60*/  CS2R R122, SRZ ;  /* 0x00000000007a7805 */ /* 0x000fc4000001ff00 */
[----:B------:R-:W-:Y:S02]  /*1a70*/  ISETP.NE.AND P0, PT, RZ, UR7, PT ;  /* 0x00000007ff007c0c */ /* 0x000fe4000bf05270 */
        /* <DEDUP_REMOVED lines=9> */
[----:B------:R-:W-:Y:S01]  /*1b10*/  CS2R R142, SRZ ;  /* 0x00000000008e7805 */ /* 0x000fe2000001ff00 */
[----:B------:R-:W-:Y:S02]  /*1b20*/  IMAD.MOV.U32 R145, RZ, RZ, RZ ;  /* 0x000000ffff917224 */ /* 0x000fe400078e00ff */
[----:B------:R-:W-:Y:S01]  /*1b30*/  IMAD.MOV.U32 R147, RZ, RZ, RZ ;  /* 0x000000ffff937224 */ /* 0x000fe200078e00ff */
[----:B------:R-:W-:Y:S06]  /*1b40*/  @!P0 BRA `(.L_x_22) ;  /* 0x0000000400088947 */ /* 0x000fec0003800000 */
[----:B------:R-:W-:Y:S02]  /*1b50*/  WARPGROUP.DEPBAR.LE gsb0, 0x0 ;  /* 0x00008000000079c5 */ /* 0x000fe40000010000 */
[----:B------:R-:W-:-:S01]  /*1b60*/  FADD R147, RZ, R56 ;  /* 0x00000038ff937221 */ /* 0x000fc20000000000 */
[----:B------:R-:W-:Y:S01]  /*1b70*/  FADD R142, RZ, R57 ;  /* 0x00000039ff8e7221 */ /* 0x000fe20000000000 */
        /* <DEDUP_REMOVED lines=62> */
[----:B------:R-:W-:-:S06]  /*1f60*/  UMOV UR6, URZ ;  /* 0x0000003f00067c82 */ /* 0x000fcc0008000000 */
.L_x_22:
[----:B------:R-:W-:-:S04]  /*1f70*/  UIADD3 UR18, UR5, 0x1, URZ ;  /* 0x0000000105127890 */ /* 0x000fc8000fffe03f */
[----:B------:R-:W-:-:S04]  /*1f80*/  UISETP.NE.AND UP0, UPT, UR18, 0x3, UPT ;  /* 0x000000031200788c */ /* 0x000fc8000bf05270 */
[----:B------:R-:W-:Y:S02]  /*1f90*/  USEL UR8, URZ, 0x1, UP0 ;  /* 0x000000013f087887 */ /* 0x000fe40008000000 */
[----:B------:R-:W-:Y:S02]  /*1fa0*/  USEL UR18, UR18, URZ, UP0 ;  /* 0x0000003f12127287 */ /* 0x000fe40008000000 */
[----:B------:R-:W-:-:S06]  /*1fb0*/  ULOP3.LUT UR8, UR4, UR8, URZ, 0x3c, !UPT ;  /* 0x0000000804087292 */ /* 0x000fcc000f8e3c3f */
[----:B------:R-:W-:Y:S01]  /*1fc0*/  IMAD.U32 R16, RZ, RZ, UR8 ;  /* 0x00000008ff107e24 */ /* 0x000fe2000f8e00ff */
[----:B------:R-:W-:-:S06]  /*1fd0*/  UMOV UR8, 0x1 ;  /* 0x0000000100087882 */ /* 0x000fcc0000000000 */
.L_x_17:
[----:B------:R-:W-:-:S04]  /*1fe0*/  UISETP.LT.AND UP0, UPT, UR9, 0x1, UPT ;  /* 0x000000010900788c */ /* 0x000fc8000bf01270 */
[----:B------:R-:W-:-:S04]  /*1ff0*/  USEL UR12, UR9, 0x1, UP0 ;  /* 0x00000001090c7887 */ /* 0x000fc80008000000 */
[----:B------:R-:W-:-:S04]  /*2000*/  UIADD3 UR12, UR9, -UR12, URZ ;  /* 0x8000000c090c7290 */ /* 0x000fc8000fffe03f */
[----:B------:R-:W-:-:S06]  /*2010*/  UISETP.GE.AND UP0, UPT, UR12, 0x1, UPT ;  /* 0x000000010c00788c */ /* 0x000fcc000bf06270 */
[----:B------:R-:W-:-:S13]  /*2020*/  PLOP3.LUT P0, PT, PT, PT, UP0, 0x80, 0x0 ;  /* 0x000000000000781c */ /* 0x000fda0003f0f008 */
[----:B------:R-:W-:Y:S05]  /*2030*/  @!P0 BRA `(.L_x_23) ;  /* 0x0000000800048947 */ /* 0x000fea0003800000 */
[----:B01----:R-:W-:Y:S01]  /*2040*/  IMAD.U32 R12, RZ, RZ, UR12 ;  /* 0x0000000cff0c7e24 */ /* 0x003fe2000f8e00ff */
[----:B------:R-:W-:Y:S01]  /*2050*/  ULDC UR19, c[0x0][0x50c] ;  /* 0x0001430000137ab9 */ /* 0x000fe20000000800 */
[----:B------:R-:W-:-:S07]  /*2060*/  IMAD.U32 R13, RZ, RZ, UR5 ;  /* 0x00000005ff0d7e24 */ /* 0x000fce000f8e00ff */
.L_x_31:
[----:B------:R-:W-:-:S13]  /*2070*/  ISETP.NE.AND P1, PT, R144, 0x3, PT ;  /* 0x000000039000780c */ /* 0x000fda0003f25270 */
[----:B------:R-:W-:Y:S05]  /*2080*/  @!P1 BRA `(.L_x_24) ;  /* 0x0000000000049947 */ /* 0x000fea0003800000 */
[----:B------:R-:W-:Y:S01]  /*2090*/  BPT.TRAP 0x1 ;  /* 0x000000040000795c */ /* 0x000fe20000300000 */
.L_x_24:
[----:B------:R-:W0:Y:S01]  /*20a0*/  S2UR UR12, SR_CgaCtaId ;  /* 0x00000000000c79c3 */ /* 0x000e220000008800 */
[----:B------:R-:W-:Y:S01]  /*20b0*/  UMOV UR10, 0x400 ;  /* 0x00000400000a7882 */ /* 0x000fe20000000000 */
[----:B------:R-:W-:Y:S01]  /*20c0*/  SHF.L.U32 R14, R16, 0x1f, RZ ;  /* 0x0000001f100e7819 */ /* 0x000fe200000006ff */
[----:B0-----:R-:W-:-:S04]  /*20d0*/  ULEA UR10, UR12, UR10, 0x18 ;  /* 0x0000000a0c0a7291 */ /* 0x001fc8000f8ec03f */
[----:B------:R-:W-:-:S09]  /*20e0*/  ULEA UR12, UR18, UR10, 0x3 ;  /* 0x0000000a120c7291 */ /* 0x000fd2000f8e183f */
[----:B------:R0:W1:Y:S01]  /*20f0*/  SYNCS.PHASECHK.TRANS64.TRYWAIT P0, [UR12], R14 ;  /* 0x0000000eff0075a7 */ /* 0x000062000800014c */
[----:B------:R-:W-:Y:S05]  /*2100*/  @!P1 BRA `(.L_x_25) ;  /* 0x0000000000049947 */ /* 0x000fea0003800000 */
[----:B------:R-:W-:Y:S01]  /*2110*/  BPT.TRAP 0x1 ;  /* 0x000000040000795c */ /* 0x000fe20000300000 */
.L_x_25:
[----:B-1----:R-:W-:Y:S05]  /*2120*/  @P0 BRA `(.L_x_26) ;  /* 0x0000000000080947 */ /* 0x002fea0003800000 */
[----:B------:R-:W1:Y:S02]  /*2130*/  SYNCS.PHASECHK.TRANS64.TRYWAIT P0, [UR12], R14 ;  /* 0x0000000eff0075a7 */ /* 0x000e64000800014c */
[----:B-1----:R-:W-:Y:S05]  /*2140*/  @!P0 BRA `(.L_x_27) ;  /* 0x0000007400208947 */ /* 0x002fea0003800000 */
.L_x_26:
[----:B------:R-:W-:Y:S01]  /*2150*/  UIADD3 UR12, UR10, 0x6100, URZ ;  /* 0x000061000a0c7890 */ /* 0x000fe2000fffe03f */
[----:B------:R-:W-:Y:S01]  /*2160*/  WARPGROUP.ARRIVE ;  /* 0x00000000000079c5 */ /* 0x000fe20000000000 */
[----:B------:R-:W-:Y:S02]  /*2170*/  UISETP.NE.AND UP0, UPT, UR7, URZ, UPT ;  /* 0x0000003f0700728c */ /* 0x000fe4000bf05270 */
[----:B------:R-:W-:Y:S02]  /*2180*/  USHF.R.U32.HI UR12, URZ, 0x4, UR12 ;  /* 0x000000043f0c7899 */ /* 0x000fe4000801160c */
[----:B------:R-:W-:Y:S02]  /*2190*/  USEL UR8, UR8, URZ, !UP0 ;  /* 0x0000003f08087287 */ /* 0x000fe4000c000000 */
[----:B------:R-:W-:Y:S02]  /*21a0*/  ULOP3.LUT UR7, UR12, 0x3fff, URZ, 0xc0, !UPT ;  /* 0x00003fff0c077892 */ /* 0x000fe4000f8ec03f */
[----:B------:R-:W-:-:S02]  /*21b0*/  ULOP3.LUT UR12, UR11, 0x10000, URZ, 0xfc, !UPT ;  /* 0x000100000b0c7892 */ /* 0x000fc4000f8efc3f */
[----:B------:R-:W-:Y:S02]  /*21c0*/  ULOP3.LUT UR7, UR7, 0x10000, URZ, 0xfc, !UPT ;  /* 0x0001000007077892 */ /* 0x000fe4000f8efc3f */
[----:B------:R-:W-:Y:S02]  /*21d0*/  UISETP.NE.U32.AND UP0, UPT, UR8, URZ, UPT ;  /* 0x0000003f0800728c */ /* 0x000fe4000bf05070 */
[----:B------:R-:W-:Y:S02]  /*21e0*/  ULEA UR12, UR18, UR12, 0x9 ;  /* 0x0000000c120c7291 */ /* 0x000fe4000f8e483f */
[----:B------:R-:W-:Y:S02]  /*21f0*/  ULEA UR14, UR18, UR7, 0x7 ;  /* 0x00000007120e7291 */ /* 0x000fe4000f8e383f */
[----:B------:R-:W-:Y:S01]  /*2200*/  UIADD3 UR7, UR12, 0x100, URZ ;  /* 0x000001000c077890 */ /* 0x000fe2000fffe03f */
[----:B------:R-:W-:Y:S01]  /*2210*/  UMOV UR13, 0xc0000010 ;  /* 0xc0000010000d7882 */ /* 0x000fe20000000000 */
[----:B------:R-:W-:Y:S01]  /*2220*/  UMOV UR15, 0xc0000010 ;  /* 0xc0000010000f7882 */ /* 0x000fe20000000000 */
[----:B------:R-:W-:-:S04]  /*2230*/  UIADD3 UR6, UR6, 0x1, URZ ;  /* 0x0000000106067890 */ /* 0x000fc8000fffe03f */
[----:B------:R-:W-:Y:S01]  /*2240*/  QGMMA.64x64x32.F32.E5M2.E5M2 R56, gdesc[UR12], R56, UP0 ;  /* 0x00e000000c3879f3 */ /* 0x000fe2000bf03838 */
[----:B------:R-:W-:Y:S01]  /*2250*/  UMOV UR12, UR7 ;  /* 0x00000007000c7c82 */ /* 0x000fe20008000000 */
[----:B------:R-:W-:Y:S02]  /*2260*/  UMOV UR13, 0xc0000010 ;  /* 0xc0000010000d7882 */ /* 0x000fe40000000000 */
[----:B------:R-:W-:Y:S01]  /*2270*/  QGMMA.64x64x32.F32.E5M2.E5M2 R24, gdesc[UR12], R24, UP0, gsb0 ;  /* 0x00e000000c1879f3 */ /* 0x000fe2000b803818 */
[----:B------:R-:W-:-:S04]  /*2280*/  UISETP.NE.AND UP0, UPT, UR6, UR19, UPT ;  /* 0x000000130600728c */ /* 0x000fc8000bf05270 */
[----:B------:R-:W-:-:S06]  /*2290*/  USEL UR7, URZ, 0x1, UP0 ;  /* 0x000000013f077887 */ /* 0x000fcc0008000000 */
[----:B------:R-:W-:Y:S01]  /*22a0*/  ISETP.NE.AND P0, PT, RZ, UR7, PT ;  /* 0x00000007ff007c0c */ /* 0x000fe2000bf05270 */
[----:B------:R-:W-:-:S12]  /*22b0*/  WARPGROUP.DEPBAR.LE gsb0, 0x1 ;  /* 0x00008000000079c5 */ /* 0x000fd80000010100 */
[----:B------:R-:W-:Y:S05]  /*22c0*/  @!P0 BRA `(.L_x_28) ;  /* 0x0000000400088947 */ /* 0x000fea0003800000 */
[----:B------:R-:W-:Y:S02]  /*22d0*/  WARPGROUP.DEPBAR.LE gsb0, 0x0 ;  /* 0x00008000000079c5 */ /* 0x000fe40000010000 */
[----:B------:R-:W-:-:S01]  /*22e0*/  FADD R147, R56, R147 ;  /* 0x0000009338937221 */ /* 0x000fc20000000000 */
[----:B------:R-:W-:Y:S01]  /*22f0*/  FADD R142, R57, R142 ;  /* 0x0000008e398e7221 */ /* 0x000fe20000000000 */
        /* <DEDUP_REMOVED lines=62> */
[----:B------:R-:W-:-:S06]  /*26e0*/  UMOV UR6, URZ ;  /* 0x0000003f00067c82 */ /* 0x000fcc0008000000 */
.L_x_28:
[----:B------:R-:W-:Y:S05]  /*26f0*/  @!P1 BRA `(.L_x_29) ;  /* 0x0000000000049947 */ /* 0x000fea0003800000 */
[----:B------:R-:W-:Y:S01]  /*2700*/  BPT.TRAP 0x1 ;  /* 0x000000040000795c */ /* 0x000fe20000300000 */
.L_x_29:
[----:B------:R-:W-:-:S13]  /*2710*/  ISETP.NE.AND P0, PT, R6, RZ, PT ;  /* 0x000000ff0600720c */ /* 0x000fda0003f05270 */
[----:B01----:R-:W-:-:S05]  /*2720*/  @P0 LEA R14, R13, UR10, 0x3 ;  /* 0x0000000a0d0e0c11 */ /* 0x003fca000f8e18ff */
[----:B------:R-:W-:-:S05]  /*2730*/  @P0 VIADD R14, R14, 0x18 ;  /* 0x000000180e0e0836 */ /* 0x000fca0000000000 */
[----:B------:R-:W-:-:S04]  /*2740*/  @P0 PRMT R14, R5, 0x654, R14 ;  /* 0x00000654050e0816 */ /* 0x000fc8000000000e */
[----:B------:R0:W-:Y:S01]  /*2750*/  @P0 SYNCS.ARRIVE.TRANS64.RED.A1T0 RZ, [R14+URZ], RZ ;  /* 0x000000ff0eff09a7 */ /* 0x0001e2000810043f */
[----:B------:R-:W-:-:S13]  /*2760*/  ISETP.GT.U32.AND P0, PT, R4, 0x1, PT ;  /* 0x000000010400780c */ /* 0x000fda0003f04070 */
[----:B0-----:R-:W-:Y:S05]  /*2770*/  @P0 BRA `(.L_x_30) ;  /* 0x0000000000040947 */ /* 0x001fea0003800000 */
[----:B------:R-:W-:Y:S01]  /*2780*/  BPT.TRAP 0x1 ;  /* 0x000000040000795c */ /* 0x000fe20000300000 */
.L_x_30:
[----:B------:R-:W-:Y:S01]  /*2790*/  UIADD3 UR18, UR18, 0x1, URZ ;  /* 0x0000000112127890 */ /* 0x000fe2000fffe03f */
[C---:B------:R-:W-:Y:S01]  /*27a0*/  ISETP.GT.AND P1, PT, R12.reuse, 0x1, PT ;  /* 0x000000010c00780c */ /* 0x040fe20003f24270 */
[----:B------:R-:W-:Y:S02]  /*27b0*/  VIADD R13, R13, 0x1 ;  /* 0x000000010d0d7836 */ /* 0x000fe40000000000 */
[----:B------:R-:W-:Y:S01]  /*27c0*/  UISETP.NE.AND UP0, UPT, UR18, 0x3, UPT ;  /* 0x000000031200788c */ /* 0x000fe2000bf05270 */
[----:B------:R-:W-:Y:S02]  /*27d0*/  VIADD R12, R12, 0xffffffff ;  /* 0xffffffff0c0c7836 */ /* 0x000fe40000000000 */
[C---:B------:R-:W-:Y:S01]  /*27e0*/  ISETP.NE.AND P0, PT, R13.reuse, 0x3, PT ;  /* 0x000000030d00780c */ /* 0x040fe20003f05270 */
[----:B------:R-:W-:Y:S02]  /*27f0*/  USEL UR8, URZ, 0x1, UP0 ;  /* 0x000000013f087887 */ /* 0x000fe40008000000 */
[----:B------:R-:W-:Y:S01]  /*2800*/  USEL UR18, UR18, URZ, UP0 ;  /* 0x0000003f12127287 */ /* 0x000fe20008000000 */
[----:B------:R-:W-:-:S03]  /*2810*/  SEL R13, R13, RZ, P0 ;  /* 0x000000ff0d0d7207 */ /* 0x000fc60000000000 */
[----:B------:R-:W-:Y:S01]  /*2820*/  LOP3.LUT R16, R16, UR8, RZ, 0x3c, !PT ;  /* 0x0000000810107c12 */ /* 0x000fe2000f8e3cff */
[----:B------:R-:W-:Y:S01]  /*2830*/  UMOV UR8, 0x1 ;  /* 0x0000000100087882 */ /* 0x000fe20000000000 */
[----:B------:R-:W-:Y:S06]  /*2840*/  @P1 BRA `(.L_x_31) ;  /* 0xfffffff800081947 */ /* 0x000fec000383ffff */
.L_x_23:
[----:B------:R-:W-:Y:S01]  /*2850*/  UISETP.NE.AND UP0, UPT, UR6, URZ, UPT ;  /* 0x0000003f0600728c */ /* 0x000fe2000bf05270 */
[----:B01----:R-:W0:Y:S03]  /*2860*/  LDC R12, c[0x0][0x28c] ;  /* 0x0000a300ff0c7b82 */ /* 0x003e260000000800 */
[----:B------:R-:W-:-:S06]  /*2870*/  USEL UR6, URZ, 0x1, !UP0 ;  /* 0x000000013f067887 */ /* 0x000fcc000c000000 */
[----:B------:R-:W-:Y:S02]  /*2880*/  ISETP.NE.AND P0, PT, RZ, UR6, PT ;  /* 0x00000006ff007c0c */ /* 0x000fe4000bf05270 */
[----:B0-----:R-:W-:-:S11]  /*2890*/  ISETP.GE.AND P1, PT, R12, 0x1, PT ;  /* 0x000000010c00780c */ /* 0x001fd60003f26270 */
[----:B------:R-:W-:Y:S05]  /*28a0*/  @!P0 BRA `(.L_x_32) ;  /* 0x0000000400048947 */ /* 0x000fea0003800000 */
[----:B------:R-:W-:Y:S02]  /*28b0*/  WARPGROUP.DEPBAR.LE gsb0, 0x0 ;  /* 0x00008000000079c5 */ /* 0x000fe40000010000 */
[----:B------:R-:W-:Y:S01]  /*28c0*/  FADD R147, R56, R147 ;  /* 0x0000009338937221 */ /* 0x000fe20000000000 */
        /* <DEDUP_REMOVED lines=62> */
[----:B------:R-:W-:-:S07]  /*2cb0*/  FADD R20, R20, R55 ;  /* 0x0000003714147221 */ /* 0x000fce0000000000 */
.L_x_32:
[----:B------:R-:W-:Y:S02]  /*2cc0*/  WARPGROUP.DEPBAR.LE gsb0, 0x0 ;  /* 0x00008000000079c5 */ /* 0x000fe40000010000 */
[----:B------:R-:W-:Y:S05]  /*2cd0*/  @!P1 BRA `(.L_x_33) ;  /* 0x0000000000549947 */ /* 0x000fea0003800000 */
[----:B------:R-:W-:-:S13]  /*2ce0*/  ISETP.NE.AND P0, PT, R144, 0x3, PT ;  /* 0x000000039000780c */ /* 0x000fda0003f05270 */
[----:B------:R-:W-:Y:S05]  /*2cf0*/  @!P0 BRA `(.L_x_34) ;  /* 0x0000000000048947 */ /* 0x000fea0003800000 */
[----:B------:R-:W-:Y:S01]  /*2d00*/  BPT.TRAP 0x1 ;  /* 0x000000040000795c */ /* 0x000fe20000300000 */
.L_x_34:
[----:B------:R-:W-:Y:S01]  /*2d10*/  ISETP.NE.AND P0, PT, R6, RZ, PT ;  /* 0x000000ff0600720c */ /* 0x000fe20003f05270 */
[----:B------:R-:W-:Y:S01]  /*2d20*/  BSSY B0, `(.L_x_35) ;  /* 0x000000e000007945 */ /* 0x000fe20003800000 */
[----:B------:R-:W-:-:S11]  /*2d30*/  ISETP.GT.U32.AND P1, PT, R4, 0x1, PT ;  /* 0x000000010400780c */ /* 0x000fd60003f24070 */
[----:B------:R-:W-:Y:S05]  /*2d40*/  @!P0 BRA `(.L_x_36) ;  /* 0x00000000002c8947 */ /* 0x000fea0003800000 */
[----:B------:R-:W-:-:S04]  /*2d50*/  UISETP.LT.AND UP0, UPT, UR9, 0x1, UPT ;  /* 0x000000010900788c */ /* 0x000fc8000bf01270 */
[----:B------:R-:W-:-:S04]  /*2d60*/  USEL UR8, UR9, 0x1, UP0 ;  /* 0x0000000109087887 */ /* 0x000fc80008000000 */
[----:B------:R-:W-:-:S04]  /*2d70*/  UIADD3 UR8, UR5, UR9, -UR8 ;  /* 0x0000000905087290 */ /* 0x000fc8000fffe808 */
[----:B------:R-:W-:-:S04]  /*2d80*/  UIMAD.WIDE.U32 UR6, UR8, -0x55555555, URZ ;  /* 0xaaaaaaab080678a5 */ /* 0x000fc8000f8e003f */
[----:B------:R-:W-:-:S04]  /*2d90*/  USHF.R.U32.HI UR6, URZ, 0x1, UR7 ;  /* 0x000000013f067899 */ /* 0x000fc80008011607 */
[----:B------:R-:W-:-:S04]  /*2da0*/  UIMAD UR8, UR6, -0x3, UR8 ;  /* 0xfffffffd060878a4 */ /* 0x000fc8000f8e0208 */
[----:B------:R-:W-:-:S04]  /*2db0*/  ULEA UR8, UR8, UR10, 0x3 ;  /* 0x0000000a08087291 */ /* 0x000fc8000f8e183f */
[----:B------:R-:W-:-:S06]  /*2dc0*/  UIADD3 UR8, UR8, 0x18, URZ ;  /* 0x0000001808087890 */ /* 0x000fcc000fffe03f */
[----:B------:R-:W-:-:S05]  /*2dd0*/  IMAD.U32 R12, RZ, RZ, UR8 ;  /* 0x00000008ff0c7e24 */ /* 0x000fca000f8e00ff */
[----:B------:R-:W-:-:S04]  /*2de0*/  PRMT R12, R5, 0x654, R12 ;  /* 0x00000654050c7816 */ /* 0x000fc8000000000c */
[----:B------:R0:W-:Y:S03]  /*2df0*/  SYNCS.ARRIVE.TRANS64.RED.A1T0 RZ, [R12+URZ], RZ ;  /* 0x000000ff0cff79a7 */ /* 0x0001e6000810043f */
.L_x_36:
[----:B------:R-:W-:Y:S05]  /*2e00*/  BSYNC B0 ;  /* 0x0000000000007941 */ /* 0x000fea0003800000 */
.L_x_35:
[----:B------:R-:W-:Y:S05]  /*2e10*/  @P1 BRA `(.L_x_33) ;  /* 0x0000000000041947 */ /* 0x000fea0003800000 */
[----:B------:R-:W-:Y:S01]  /*2e20*/  BPT.TRAP 0x1 ;  /* 0x000000040000795c */ /* 0x000fe20000300000 */
.L_x_33:
[----:B------:R-:W1:Y:S01]  /*2e30*/  LDC R16, c[0x0][0x288] ;  /* 0x0000a200ff107b82 */ /* 0x000e620000000800 */
[----:B------:R-:W-:Y:S01]  /*2e40*/  IMAD.SHL.U32 R33, R11, 0x40, RZ ;  /* 0x000000400b217824 */ /* 0x000fe200078e00ff */
[--C-:B0-----:R-:W-:Y:S01]  /*2e50*/  SHF.R.U32.HI R12, RZ, 0x2, R0.reuse ;  /* 0x00000002ff0c7819 */ /* 0x101fe20000011600 */
[----:B------:R-:W-:Y:S01]  /*2e60*/  UIADD3 UR5, UR9, UR5, URZ ;  /* 0x0000000509057290 */ /* 0x000fe2000fffe03f */
[----:B------:R-:W-:Y:S01]  /*2e70*/  LOP3.LUT R14, R0, 0x60, RZ, 0xc0, !PT ;  /* 0x00000060000e7812 */ /* 0x000fe200078ec0ff */
[----:B------:R-:W-:Y:S01]  /*2e80*/  IMAD.SHL.U32 R34, R10, 0x100, RZ ;  /* 0x000001000a227824 */ /* 0x000fe200078e00ff */
[----:B------:R-:W-:Y:S01]  /*2e90*/  SHF.R.U32.HI R15, RZ, 0x7, R0 ;  /* 0x00000007ff0f7819 */ /* 0x000fe20000011600 */
[----:B------:R-:W-:Y:S01]  /*2ea0*/  UISETP.GT.U32.AND UP0, UPT, UR5, 0x2, UPT ;  /* 0x000000020500788c */ /* 0x000fe2000bf04070 */
[----:B------:R-:W-:Y:S01]  /*2eb0*/  LOP3.LUT R13, R12, 0x7, RZ, 0xc0, !PT ;  /* 0x000000070c0d7812 */ /* 0x000fe200078ec0ff */
[C---:B------:R-:W-:Y:S01]  /*2ec0*/  IMAD.SHL.U32 R26, R0.reuse, 0x2, RZ ;  /* 0x00000002001a7824 */ /* 0x040fe200078e00ff */
[----:B------:R-:W-:Y:S01]  /*2ed0*/  SHF.R.U32.HI R14, RZ, 0x1, R14 ;  /* 0x00000001ff0e7819 */ /* 0x000fe2000001160e */
[----:B------:R-:W-:Y:S01]  /*2ee0*/  ULDC UR12, c[0x0][0x284] ;  /* 0x0000a100000c7ab9 */ /* 0x000fe20000000800 */
[----:B------:R-:W-:Y:S01]  /*2ef0*/  LOP3.LUT R12, R15, 0x1, RZ, 0xc0, !PT ;  /* 0x000000010f0c7812 */ /* 0x000fe200078ec0ff */
[----:B------:R-:W-:Y:S01]  /*2f00*/  UISETP.LT.U32.AND UP0, UPT, UR9, 0x3, UP0 ;  /* 0x000000030900788c */ /* 0x000fe20008701070 */
[----:B------:R-:W-:Y:S01]  /*2f10*/  IADD3 R17, RZ, -R14, -R13 ;  /* 0x8000000eff117210 */ /* 0x000fe20007ffe80d */
[----:B------:R-:W-:Y:S01]  /*2f20*/  UISETP.GE.U32.AND UP1, UPT, UR9, 0x3, UPT ;  /* 0x000000030900788c */ /* 0x000fe2000bf26070 */
[----:B------:R-:W-:Y:S01]  /*2f30*/  LOP3.LUT R15, R0, 0x3, RZ, 0xc0, !PT ;  /* 0x00000003000f7812 */ /* 0x000fe200078ec0ff */
[C---:B------:R-:W-:Y:S01]  /*2f40*/  IMAD.SHL.U32 R24, R12.reuse, 0x40, RZ ;  /* 0x000000400c187824 */ /* 0x040fe200078e00ff */
[----:B------:R-:W-:Y:S01]  /*2f50*/  SHF.R.S32.HI R29, RZ, 0x1f, R7 ;  /* 0x0000001fff1d7819 */ /* 0x000fe20000011407 */
[----:B------:R-:W-:Y:S01]  /*2f60*/  UIMAD.WIDE.U32 UR6, UR5, -0x55555555, URZ ;  /* 0xaaaaaaab050678a5 */ /* 0x000fe2000f8e003f */
[C---:B------:R-:W-:Y:S01]  /*2f70*/  LOP3.LUT R26, R33.reuse, 0x6, R26, 0xf8, !PT ;  /* 0x00000006211a7812 */ /* 0x040fe200078ef81a */
[----:B------:R-:W-:Y:S01]  /*2f80*/  USEL UR8, URZ, 0x1, !UP0 ;  /* 0x000000013f087887 */ /* 0x000fe2000c000000 */
[----:B------:R-:W-:Y:S01]  /*2f90*/  IMAD R17, R12, -0x40, R17 ;  /* 0xffffffc00c117824 */ /* 0x000fe200078e0211 */
[----:B------:R-:W-:Y:S01]  /*2fa0*/  ULDC.64 UR10, c[0x0][0x5d0] ;  /* 0x00017400000a7ab9 */ /* 0x000fe20000000a00 */
[----:B-1----:R-:W-:Y:S01]  /*2fb0*/  ISETP.GE.AND P0, PT, R33, R16, PT ;  /* 0x000000102100720c */ /* 0x002fe20003f06270 */
[----:B------:R-:W-:Y:S01]  /*2fc0*/  IMAD R12, R15, -0x2, R16 ;  /* 0xfffffffe0f0c7824 */ /* 0x000fe200078e0210 */
[----:B------:R-:W-:Y:S01]  /*2fd0*/  SHF.R.S32.HI R27, RZ, 0x1f, R26 ;  /* 0x0000001fff1b7819 */ /* 0x000fe2000001141a */
[----:B------:R-:W-:Y:S01]  /*2fe0*/  IMAD R16, R29, UR10, RZ ;  /* 0x0000000a1d107c24 */ /* 0x000fe2000f8e02ff */
[----:B------:R-:W-:Y:S01]  /*2ff0*/  ISETP.GE.OR P0, PT, R34, UR12, P0 ;  /* 0x0000000c22007c0c */ /* 0x000fe20008706670 */
[----:B------:R-:W-:Y:S01]  /*3000*/  USHF.R.U32.HI UR6, URZ, 0x1, UR7 ;  /* 0x000000013f067899 */ /* 0x000fe20008011607 */
[----:B------:R-:W-:Y:S01]  /*3010*/  LOP3.LUT R35, R24, 0x40, R13, 0xe2, !PT ;  /* 0x0000004018237812 */ /* 0x000fe200078ee20d */
[----:B------:R-:W-:Y:S01]  /*3020*/  ULOP3.LUT UR4, UR4, UR8, URZ, 0x3c, !UPT ;  /* 0x0000000804047292 */ /* 0x000fe2000f8e3c3f */
[----:B------:R-:W-:Y:S01]  /*3030*/  IMAD.WIDE R24, R10, 0x100, RZ ;  /* 0x000001000a187825 */ /* 0x000fe200078e02ff */
[----:B------:R-:W-:Y:S01]  /*3040*/  UIMAD UR5, UR6, -0x3, UR5 ;  /* 0xfffffffd060578a4 */ /* 0x000fe2000f8e0205 */
[----:B------:R-:W-:Y:S01]  /*3050*/  IADD3 R34, -R34, UR12, R17 ;  /* 0x0000000c22227c10 */ /* 0x000fe2000fffe111 */
[----:B------:R-:W-:Y:S01]  /*3060*/  @UP1 ULOP3.LUT UR4, UR4, 0x1, UR6, 0x78, !UPT ;  /* 0x0000000104041892 */ /* 0x000fe2000f8e7806 */
[C---:B------:R-:W-:Y:S01]  /*3070*/  IMAD R13, R7.reuse, UR11, R16 ;  /* 0x0000000b070d7c24 */ /* 0x040fe2000f8e0210 */
[----:B------:R-:W-:Y:S01]  /*3080*/  LOP3.LUT R35, R24, R35, R14, 0xfe, !PT ;  /* 0x0000002318237212 */ /* 0x000fe200078efe0e */
[----:B------:R-:W-:-:S04]  /*3090*/  IMAD.WIDE.U32 R10, R7, UR10, R26 ;  /* 0x0000000a070a7c25 */ /* 0x000fc8000f8e001a */
[----:B------:R-:W-:Y:S02]  /*30a0*/  IMAD.IADD R11, R11, 0x1, R13 ;  /* 0x000000010b0b7824 */ /* 0x000fe400078e020d */
[----:B------:R-:W-:Y:S02]  /*30b0*/  IMAD.IADD R33, R12, 0x1, -R33 ;  /* 0x000000010c217824 */ /* 0x000fe400078e0a21 */
[----:B------:R-:W-:Y:S01]  /*30c0*/  IMAD.MOV.U32 R32, RZ, RZ, -0x1 ;  /* 0xffffffffff207424 */ /* 0x000fe200078e00ff */
[----:B------:R-:W-:Y:S06]  /*30d0*/  @P0 BRA `(.L_x_37) ;  /* 0x0000004800040947 */ /* 0x000fec0003800000 */
[----:B------:R-:W0:Y:S01]  /*30e0*/  LDC.64 R30, c[0x0][0x5c8] ;  /* 0x00017200ff1e7b82 */ /* 0x000e220000000a00 */
[----:B------:R-:W-:Y:S01]  /*30f0*/  ULDC.64 UR6, c[0x0][0x5c0] ;  /* 0x0001700000067ab9 */ /* 0x000fe20000000a00 */
[----:B------:R-:W-:Y:S01]  /*3100*/  BSSY B0, `(.L_x_37) ;  /* 0x000047e000007945 */ /* 0x000fe20003800000 */
[-C--:B0-----:R-:W-:Y:S02]  /*3110*/  IMAD R12, R25, R30.reuse, RZ ;  /* 0x0000001e190c7224 */ /* 0x081fe400078e02ff */
[----:B------:R-:W-:-:S04]  /*3120*/  IMAD.WIDE.U32 R10, R35, R30, R10 ;  /* 0x0000001e230a7225 */ /* 0x000fc800078e000a */
[----:B------:R-:W-:Y:S01]  /*3130*/  IMAD R15, R35, R31, R12 ;  /* 0x0000001f230f7224 */ /* 0x000fe200078e020c */
[----:B------:R-:W-:Y:S01]  /*3140*/  IADD3 R16, P4, R10, UR6, RZ ;  /* 0x000000060a107c10 */ /* 0x000fe2000ff9e0ff */
[C---:B------:R-:W-:Y:S01]  /*3150*/  IMAD.SHL.U32 R13, R30.reuse, 0x80, RZ ;  /* 0x000000801e0d7824 */ /* 0x040fe200078e00ff */
[C---:B------:R-:W-:Y:S01]  /*3160*/  LEA R28, P2, R30.reuse, R10, 0x3 ;  /* 0x0000000a1e1c7211 */ /* 0x040fe200078418ff */
[----:B------:R-:W-:Y:S01]  /*3170*/  IMAD.IADD R36, R11, 0x1, R15 ;  /* 0x000000010b247824 */ /* 0x000fe200078e020f */
[----:B------:R-:W-:Y:S02]  /*3180*/  SHF.L.U64.HI R11, R30, 0x7, R31 ;  /* 0x000000071e0b7819 */ /* 0x000fe4000001021f */
[----:B------:R-:W-:Y:S02]  /*3190*/  IADD3 R12, P1, P0, R10, UR6, R13 ;  /* 0x000000060a0c7c10 */ /* 0x000fe4000f83e00d */
[----:B------:R-:W-:Y:S02]  /*31a0*/  IADD3.X R17, R36, UR7, RZ, P4, !PT ;  /* 0x0000000724117c10 */ /* 0x000fe4000a7fe4ff */
[----:B---3-5:R-:W-:-:S02]  /*31b0*/  FSETP.NEU.AND P4, PT, R9, RZ, PT ;  /* 0x000000ff0900720b */ /* 0x028fc40003f8d000 */
[----:B------:R-:W-:Y:S02]  /*31c0*/  LEA.HI.X R30, R30, R36, R31, 0x3, P2 ;  /* 0x000000241e1e7211 */ /* 0x000fe400010f1c1f */
[C---:B------:R-:W-:Y:S02]  /*31d0*/  IADD3 R14, P2, R28.reuse, UR6, RZ ;  /* 0x000000061c0e7c10 */ /* 0x040fe4000ff5e0ff */
[----:B------:R-:W-:Y:S02]  /*31e0*/  IADD3 R10, P5, P6, R28, UR6, R13 ;  /* 0x000000061c0a7c10 */ /* 0x000fe4000febe00d */
[--C-:B------:R-:W-:Y:S02]  /*31f0*/  IADD3.X R13, R36, UR7, R11.reuse, P1, P0 ;  /* 0x00000007240d7c10 */ /* 0x100fe40008fe040b */
[C---:B------:R-:W-:Y:S02]  /*3200*/  IADD3.X R15, R30.reuse, UR7, RZ, P2, !PT ;  /* 0x000000071e0f7c10 */ /* 0x040fe400097fe4ff */
[----:B------:R-:W-:Y:S01]  /*3210*/  IADD3.X R11, R30, UR7, R11, P5, P6 ;  /* 0x000000071e0b7c10 */ /* 0x000fe2000afec40b */
[----:B------:R-:W-:Y:S06]  /*3220*/  @!P4 BRA `(.L_x_38) ;  /* 0x00000034009cc947 */ /* 0x000fec0003800000 */
[----:B------:R-:W-:Y:S01]  /*3230*/  ULDC.64 UR6, c[0x0][0x5b8] ;  /* 0x00016e0000067ab9 */ /* 0x000fe20000000a00 */
[----:B------:R-:W-:Y:S01]  /*3240*/  ISETP.GE.AND P0, PT, R34, 0x1, PT ;  /* 0x000000012200780c */ /* 0x000fe20003f06270 */
[----:B------:R-:W-:Y:S01]  /*3250*/  IMAD R28, R29, UR6, RZ ;  /* 0x000000061d1c7c24 */ /* 0x000fe2000f8e02ff */
[----:B------:R-:W-:Y:S01]  /*3260*/  ULDC.64 UR10, c[0x0][0x5a8] ;  /* 0x00016a00000a7ab9 */ /* 0x000fe20000000a00 */
[----:B------:R-:W-:Y:S01]  /*3270*/  IMAD.WIDE.U32 R26, R7, UR6, R26 ;  /* 0x00000006071a7c25 */ /* 0x000fe2000f8e001a */
[----:B------:R-:W-:Y:S01]  /*3280*/  ISETP.LT.OR P4, PT, R33, 0x1, !P0 ;  /* 0x000000012100780c */ /* 0x000fe20004781670 */
[----:B------:R-:W-:Y:S02]  /*3290*/  BSSY B1, `(.L_x_39) ;  /* 0x000000c000017945 */ /* 0x000fe40003800000 */
[----:B------:R-:W-:Y:S01]  /*32a0*/  IMAD R7, R7, UR7, R28 ;  /* 0x0000000707077c24 */ /* 0x000fe2000f8e021c */
[----:B------:R-:W-:Y:S02]  /*32b0*/  ULDC.64 UR6, c[0x0][0x5b0] ;  /* 0x00016c0000067ab9 */ /* 0x000fe40000000a00 */
[----:B------:R-:W-:-:S02]  /*32c0*/  IMAD R30, R25, UR6, RZ ;  /* 0x00000006191e7c24 */ /* 0x000fc4000f8e02ff */
[----:B------:R-:W-:Y:S02]  /*32d0*/  IMAD.IADD R27, R27, 0x1, R7 ;  /* 0x000000011b1b7824 */ /* 0x000fe400078e0207 */
[C---:B------:R-:W-:Y:S02]  /*32e0*/  IMAD R7, R35.reuse, UR7, R30 ;  /* 0x0000000723077c24 */ /* 0x040fe4000f8e021e */
[----:B------:R-:W-:-:S03]  /*32f0*/  IMAD.WIDE.U32 R28, R35, UR6, R26 ;  /* 0x00000006231c7c25 */ /* 0x000fc6000f8e001a */
[----:B------:R-:W-:-:S04]  /*3300*/  IADD3 R28, P1, R28, UR10, RZ ;  /* 0x0000000a1c1c7c10 */ /* 0x000fc8000ff3e0ff */
[--C-:B------:R-:W-:Y:S02]  /*3310*/  IADD3.X R29, R29, UR11, R7.reuse, P1, !PT ;  /* 0x0000000b1d1d7c10 */ /* 0x100fe40008ffe407 */
[----:B------:R-:W-:Y:S01]  /*3320*/  PRMT R7, RZ, 0x7610, R7 ;  /* 0x00007610ff077816 */ /* 0x000fe20000000007 */
[----:B------:R-:W-:Y:S06]  /*3330*/  @P4 BRA `(.L_x_40) ;  /* 0x0000000000044947 */ /* 0x000fec0003800000 */
[----:B------:R0:W5:Y:S02]  /*3340*/  LDG.E.U8 R7, desc[UR16][R28.64] ;  /* 0x000000101c077981 */ /* 0x000164000c1e1100 */
.L_x_40:
[----:B------:R-:W-:Y:S05]  /*3350*/  BSYNC B1 ;  /* 0x0000000000017941 */ /* 0x000fea0003800000 */
.L_x_39:
[----:B-----5:R-:W-:Y:S01]  /*3360*/  LOP3.LUT R7, R7, 0xff, RZ, 0xc0, !PT ;  /* 0x000000ff07077812 */ /* 0x020fe200078ec0ff */
[----:B------:R-:W-:Y:S01]  /*3370*/  BSSY B1, `(.L_x_41) ;  /* 0x000000b000017945 */ /* 0x000fe20003800000 */
[----:B------:R-:W-:Y:S02]  /*3380*/  ISETP.LT.OR P2, PT, R33, 0x2, !P0 ;  /* 0x000000022100780c */ /* 0x000fe40004741670 */
[----:B------:R-:W-:-:S05]  /*3390*/  F2FP.F16.E5M2.UNPACK_B R7, R7 ;  /* 0x00000007ff07723e */ /* 0x000fca00020004ff */
[----:B------:R-:W-:Y:S01]  /*33a0*/  HADD2.F32 R30, -RZ, R7.H0_H0 ;  /* 0x20000007ff1e7230 */ /* 0x000fe20000004100 */
[----:B------:R-:W-:-:S04]  /*33b0*/  PRMT R7, RZ, 0x7610, R7 ;  /* 0x00007610ff077816 */ /* 0x000fc80000000007 */
[----:B------:R-:W-:-:S04]  /*33c0*/  FMUL R30, R30, R9 ;  /* 0x000000091e1e7220 */ /* 0x000fc80000400000 */
[----:B--2---:R-:W-:-:S05]  /*33d0*/  FFMA R30, R147, R8, R30 ;  /* 0x00000008931e7223 */ /* 0x004fca000000001e */
[----:B------:R-:W-:-:S05]  /*33e0*/  F2FP.SATFINITE.E5M2.F32.PACK_AB_MERGE_C R31, RZ, R30, RZ ;  /* 0x0000001eff1f723e */ /* 0x000fca00048060ff */
[----:B------:R1:W-:Y:S01]  /*33f0*/  @!P4 STG.E.U8 desc[UR16][R16.64], R31 ;  /* 0x0000001f1000c986 */ /* 0x0003e2000c101110 */
[----:B------:R-:W-:Y:S05]  /*3400*/  @P2 BRA `(.L_x_42) ;  /* 0x0000000000042947 */ /* 0x000fea0003800000 */
[----:B------:R2:W5:Y:S02]  /*3410*/  LDG.E.U8 R7, desc[UR16][R28.64+0x1] ;  /* 0x000001101c077981 */ /* 0x000564000c1e1100 */
.L_x_42:
[----:B------:R-:W-:Y:S05]  /*3420*/  BSYNC B1 ;  /* 0x0000000000017941 */ /* 0x000fea0003800000 */
.L_x_41:
[----:B-----5:R-:W-:Y:S01]  /*3430*/  LOP3.LUT R7, R7, 0xff, RZ, 0xc0, !PT ;  /* 0x000000ff07077812 */ /* 0x020fe200078ec0ff */
[----:B------:R-:W-:Y:S01]  /*3440*/  BSSY B1, `(.L_x_43) ;  /* 0x0000013000017945 */ /* 0x000fe20003800000 */
[----:B------:R-:W-:Y:S02]  /*3450*/  IADD3 R37, P1, R35, 0x8, RZ ;  /* 0x0000000823257810 */ /* 0x000fe40007f3e0ff */
[----:B------:R-:W-:-:S03]  /*3460*/  F2FP.F16.E5M2.UNPACK_B R7, R7 ;  /* 0x00000007ff07723e */ /* 0x000fc600020004ff */
[----:B-1----:R-:W-:Y:S01]  /*3470*/  IMAD.X R31, RZ, RZ, R25, P1 ;  /* 0x000000ffff1f7224 */ /* 0x002fe200008e0619 */
[----:B------:R-:W-:Y:S01]  /*3480*/  ISETP.GE.AND P1, PT, R34, 0x9, PT ;  /* 0x000000092200780c */ /* 0x000fe20003f26270 */
[----:B------:R-:W-:Y:S02]  /*3490*/  HADD2.F32 R30, -RZ, R7.H0_H0 ;  /* 0x20000007ff1e7230 */ /* 0x000fe40000004100 */
[----:B------:R-:W-:Y:S01]  /*34a0*/  IMAD R36, R31, UR6, RZ ;  /* 0x000000061f247c24 */ /* 0x000fe2000f8e02ff */
[----:B------:R-:W-:Y:S02]  /*34b0*/  ISETP.LT.OR P5, PT, R33, 0x1, !P1 ;  /* 0x000000012100780c */ /* 0x000fe40004fa1670 */
[----:B------:R-:W-:Y:S01]  /*34c0*/  FMUL R7, R30, R9 ;  /* 0x000000091e077220 */ /* 0x000fe20000400000 */
[----:B------:R-:W-:-:S04]  /*34d0*/  IMAD.WIDE.U32 R30, R37, UR6, R26 ;  /* 0x00000006251e7c25 */ /* 0x000fc8000f8e001a */
[----:B------:R-:W-:Y:S01]  /*34e0*/  FFMA R7, R142, R8, R7 ;  /* 0x000000088e077223 */ /* 0x000fe20000000007 */
[----:B------:R-:W-:Y:S01]  /*34f0*/  IMAD R37, R37, UR7, R36 ;  /* 0x0000000725257c24 */ /* 0x000fe2000f8e0224 */
[----:B------:R-:W-:-:S03]  /*3500*/  IADD3 R30, P4, R30, UR10, RZ ;  /* 0x0000000a1e1e7c10 */ /* 0x000fc6000ff9e0ff */
[----:B------:R-:W-:Y:S02]  /*3510*/  F2FP.SATFINITE.E5M2.F32.PACK_AB_MERGE_C R39, RZ, R7, RZ ;  /* 0x00000007ff27723e */ /* 0x000fe400048060ff */
[----:B------:R-:W-:Y:S02]  /*3520*/  IADD3.X R31, R31, UR11, R37, P4, !PT ;  /* 0x0000000b1f1f7c10 */ /* 0x000fe4000a7fe425 */
[----:B------:R-:W-:Y:S01]  /*3530*/  PRMT R7, RZ, 0x7610, R7 ;  /* 0x00007610ff077816 */ /* 0x000fe20000000007 */
[----:B------:R1:W-:Y:S01]  /*3540*/  @!P2 STG.E.U8 desc[UR16][R16.64+0x1], R39 ;  /* 0x000001271000a986 */ /* 0x0003e2000c101110 */
[----:B------:R-:W-:Y:S05]  /*3550*/  @P5 BRA `(.L_x_44) ;  /* 0x0000000000045947 */ /* 0x000fea0003800000 */
[----:B------:R3:W5:Y:S02]  /*3560*/  LDG.E.U8 R7, desc[UR16][R30.64] ;  /* 0x000000101e077981 */ /* 0x000764000c1e1100 */
.L_x_44:
[----:B------:R-:W-:Y:S05]  /*3570*/  BSYNC B1 ;  /* 0x0000000000017941 */ /* 0x000fea0003800000 */
.L_x_43:
[----:B-----5:R-:W-:Y:S01]  /*3580*/  LOP3.LUT R7, R7, 0xff, RZ, 0xc0, !PT ;  /* 0x000000ff07077812 */ /* 0x020fe200078ec0ff */
[----:B------:R-:W-:Y:S01]  /*3590*/  BSSY B1, `(.L_x_45) ;  /* 0x000000b000017945 */ /* 0x000fe20003800000 */
[----:B------:R-:W-:Y:S02]  /*35a0*/  ISETP.LT.OR P2, PT, R33, 0x2, !P1 ;  /* 0x000000022100780c */ /* 0x000fe40004f41670 */
[----:B------:R-:W-:-:S05]  /*35b0*/  F2FP.F16.E5M2.UNPACK_B R7, R7 ;  /* 0x00000007ff07723e */ /* 0x000fca00020004ff */
[----:B------:R-:W-:Y:S01]  /*35c0*/  HADD2.F32 R36, -RZ, R7.H0_H0 ;  /* 0x20000007ff247230 */ /* 0x000fe20000004100 */
[----:B------:R-:W-:-:S04]  /*35d0*/  PRMT R7, RZ, 0x7610, R7 ;  /* 0x00007610ff077816 */ /* 0x000fc80000000007 */
[----:B------:R-:W-:-:S04]  /*35e0*/  FMUL R36, R36, R9 ;  /* 0x0000000924247220 */ /* 0x000fc80000400000 */
[----:B------:R-:W-:-:S05]  /*35f0*/  FFMA R36, R145, R8, R36 ;  /* 0x0000000891247223 */ /* 0x000fca0000000024 */
[----:B------:R-:W-:-:S05]  /*3600*/  F2FP.SATFINITE.E5M2.F32.PACK_AB_MERGE_C R37, RZ, R36, RZ ;  /* 0x00000024ff25723e */ /* 0x000fca00048060ff */
[----:B------:R4:W-:Y:S01]  /*3610*/  @!P5 STG.E.U8 desc[UR16][R14.64], R37 ;  /* 0x000000250e00d986 */ /* 0x0009e2000c101110 */
[----:B------:R-:W-:Y:S05]  /*3620*/  @P2 BRA `(.L_x_46) ;  /* 0x0000000000042947 */ /* 0x000fea0003800000 */
[----:B------:R0:W5:Y:S02]  /*3630*/  LDG.E.U8 R7, desc[UR16][R30.64+0x1] ;  /* 0x000001101e077981 */ /* 0x000164000c1e1100 */
.L_x_46:
[----:B------:R-:W-:Y:S05]  /*3640*/  BSYNC B1 ;  /* 0x0000000000017941 */ /* 0x000fea0003800000 */
.L_x_45:
[----:B-----5:R-:W-:Y:S01]  /*3650*/  LOP3.LUT R7, R7, 0xff, RZ, 0xc0, !PT ;  /* 0x000000ff07077812 */ /* 0x020fe200078ec0ff */
[----:B------:R-:W-:Y:S01]  /*3660*/  BSSY B1, `(.L_x_47) ;  /* 0x000000b000017945 */ /* 0x000fe20003800000 */
[----:B------:R-:W-:Y:S02]  /*3670*/  ISETP.LT.OR P4, PT, R33, 0x9, !P0 ;  /* 0x000000092100780c */ /* 0x000fe40004781670 */
[----:B------:R-:W-:-:S05]  /*3680*/  F2FP.F16.E5M2.UNPACK_B R7, R7 ;  /* 0x00000007ff07723e */ /* 0x000fca00020004ff */
[----:B------:R-:W-:-:S05]  /*3690*/  HADD2.F32 R36, -RZ, R7.H0_H0 ;  /* 0x20000007ff247230 */ /* 0x000fca0000004100 */
[----:B------:R-:W-:-:S04]  /*36a0*/  FMUL R7, R36, R9 ;  /* 0x0000000924077220 */ /* 0x000fc80000400000 */
[----:B------:R-:W-:-:S05]  /*36b0*/  FFMA R7, R140, R8, R7 ;  /* 0x000000088c077223 */ /* 0x000fca0000000007 */
[----:B----4-:R-:W-:Y:S02]  /*36c0*/  F2FP.SATFINITE.E5M2.F32.PACK_AB_MERGE_C R37, RZ, R7, RZ ;  /* 0x00000007ff25723e */ /* 0x010fe400048060ff */
[----:B------:R-:W-:-:S03]  /*36d0*/  PRMT R7, RZ, 0x7610, R7 ;  /* 0x00007610ff077816 */ /* 0x000fc60000000007 */
[----:B------:R4:W-:Y:S01]  /*36e0*/  @!P2 STG.E.U8 desc[UR16][R14.64+0x1], R37 ;  /* 0x000001250e00a986 */ /* 0x0009e2000c101110 */
[----:B------:R-:W-:Y:S05]  /*36f0*/  @P4 BRA `(.L_x_48) ;  /* 0x0000000000044947 */ /* 0x000fea0003800000 */
[----:B------:R0:W5:Y:S02]  /*3700*/  LDG.E.U8 R7, desc[UR16][R28.64+0x8] ;  /* 0x000008101c077981 */ /* 0x000164000c1e1100 */
.L_x_48:
[----:B------:R-:W-:Y:S05]  /*3710*/  BSYNC B1 ;  /* 0x0000000000017941 */ /* 0x000fea0003800000 */
.L_x_47:
        /* <DEDUP_REMOVED lines=8> */
[----:B----4-:R-:W-:-:S05]  /*37a0*/  F2FP.SATFINITE.E5M2.F32.PACK_AB_MERGE_C R37, RZ, R36, RZ ;  /* 0x00000024ff25723e */ /* 0x010fca00048060ff */
[----:B------:R4:W-:Y:S01]  /*37b0*/  @!P4 STG.E.U8 desc[UR16][R16.64+0x8], R37 ;  /* 0x000008251000c986 */ /* 0x0009e2000c101110 */
[----:B------:R-:W-:Y:S05]  /*37c0*/  @P2 BRA `(.L_x_50) ;  /* 0x0000000000042947 */ /* 0x000fea0003800000 */
[----:B------:R0:W5:Y:S02]  /*37d0*/  LDG.E.U8 R7, desc[UR16][R28.64+0x9] ;  /* 0x000009101c077981 */ /* 0x000164000c1e1100 */
.L_x_50:
[----:B------:R-:W-:Y:S05]  /*37e0*/  BSYNC B1 ;  /* 0x0000000000017941 */ /* 0x000fea0003800000 */
.L_x_49:
        /* <DEDUP_REMOVED lines=12> */
.L_x_52:
[----:B------:R-:W-:Y:S05]  /*38b0*/  BSYNC B1 ;  /* 0x0000000000017941 */ /* 0x000fea0003800000 */
.L_x_51:
        /* <DEDUP_REMOVED lines=12> */
.L_x_54:
[----:B------:R-:W-:Y:S05]  /*3980*/  BSYNC B1 ;  /* 0x0000000000017941 */ /* 0x000fea0003800000 */
.L_x_53:
        /* <DEDUP_REMOVED lines=12> */
.L_x_56:
[----:B------:R-:W-:Y:S05]  /*3a50*/  BSYNC B1 ;  /* 0x0000000000017941 */ /* 0x000fea0003800000 */
.L_x_55:
        /* <DEDUP_REMOVED lines=12> */
.L_x_58:
[----:B------:R-:W-:Y:S05]  /*3b20*/  BSYNC B1 ;  /* 0x0000000000017941 */ /* 0x000fea0003800000 */
.L_x_57:
        /* <DEDUP_REMOVED lines=12> */
.L_x_60:
[----:B------:R-:W-:Y:S05]  /*3bf0*/  BSYNC B1 ;  /* 0x0000000000017941 */ /* 0x000fea0003800000 */
.L_x_59:
        /* <DEDUP_REMOVED lines=12> */
.L_x_62:
[----:B------:R-:W-:Y:S05]  /*3cc0*/  BSYNC B1 ;  /* 0x0000000000017941 */ /* 0x000fea0003800000 */
.L_x_61:
        /* <DEDUP_REMOVED lines=12> */
.L_x_64:
[----:B------:R-:W-:Y:S05]  /*3d90*/  BSYNC B1 ;  /* 0x0000000000017941 */ /* 0x000fea0003800000 */
.L_x_63:
        /* <DEDUP_REMOVED lines=12> */
.L_x_66:
[----:B------:R-:W-:Y:S05]  /*3e60*/  BSYNC B1 ;  /* 0x0000000000017941 */ /* 0x000fea0003800000 */
.L_x_65:
        /* <DEDUP_REMOVED lines=12> */
.L_x_68:
[----:B------:R-:W-:Y:S05]  /*3f30*/  BSYNC B1 ;  /* 0x0000000000017941 */ /* 0x000fea0003800000 */
.L_x_67:
        /* <DEDUP_REMOVED lines=12> */
.L_x_70:
[----:B------:R-:W-:Y:S05]  /*4000*/  BSYNC B1 ;  /* 0x0000000000017941 */ /* 0x000fea0003800000 */
.L_x_69:
        /* <DEDUP_REMOVED lines=12> */
.L_x_72:
[----:B------:R-:W-:Y:S05]  /*40d0*/  BSYNC B1 ;  /* 0x0000000000017941 */ /* 0x000fea0003800000 */
.L_x_71:
        /* <DEDUP_REMOVED lines=12> */
.L_x_74:
[----:B------:R-:W-:Y:S05]  /*41a0*/  BSYNC B1 ;  /* 0x0000000000017941 */ /* 0x000fea0003800000 */
.L_x_73:
        /* <DEDUP_REMOVED lines=12> */
.L_x_76:
[----:B------:R-:W-:Y:S05]  /*4270*/  BSYNC B1 ;  /* 0x0000000000017941 */ /* 0x000fea0003800000 */
.L_x_75:
        /* <DEDUP_REMOVED lines=12> */
.L_x_78:
[----:B------:R-:W-:Y:S05]  /*4340*/  BSYNC B1 ;  /* 0x0000000000017941 */ /* 0x000fea0003800000 */
.L_x_77:
        /* <DEDUP_REMOVED lines=12> */
.L_x_80:
[----:B------:R-:W-:Y:S05]  /*4410*/  BSYNC B1 ;  /* 0x0000000000017941 */ /* 0x000fea0003800000 */
.L_x_79:
        /* <DEDUP_REMOVED lines=12> */
.L_x_82:
[----:B------:R-:W-:Y:S05]  /*44e0*/  BSYNC B1 ;  /* 0x0000000000017941 */ /* 0x000fea0003800000 */
.L_x_81:
        /* <DEDUP_REMOVED lines=12> */
.L_x_84:
[----:B------:R-:W-:Y:S05]  /*45b0*/  BSYNC B1 ;  /* 0x0000000000017941 */ /* 0x000fea0003800000 */
.L_x_83:
        /* <DEDUP_REMOVED lines=12> */
.L_x_86:
[----:B------:R-:W-:Y:S05]  /*4680*/  BSYNC B1 ;  /* 0x0000000000017941 */ /* 0x000fea0003800000 */
.L_x_85:
        /* <DEDUP_REMOVED lines=12> */
.L_x_88:
[----:B------:R-:W-:Y:S05]  /*4750*/  BSYNC B1 ;  /* 0x0000000000017941 */ /* 0x000fea0003800000 */
.L_x_87:
        /* <DEDUP_REMOVED lines=12> */
.L_x_90:
[----:B------:R-:W-:Y:S05]  /*4820*/  BSYNC B1 ;  /* 0x0000000000017941 */ /* 0x000fea0003800000 */
.L_x_89:
        /* <DEDUP_REMOVED lines=12> */
.L_x_92:
[----:B------:R-:W-:Y:S05]  /*48f0*/  BSYNC B1 ;  /* 0x0000000000017941 */ /* 0x000fea0003800000 */
.L_x_91:
        /* <DEDUP_REMOVED lines=12> */
.L_x_94:
[----:B------:R-:W-:Y:S05]  /*49c0*/  BSYNC B1 ;  /* 0x0000000000017941 */ /* 0x000fea0003800000 */
.L_x_93:
        /* <DEDUP_REMOVED lines=12> */
.L_x_96:
[----:B------:R-:W-:Y:S05]  /*4a90*/  BSYNC B1 ;  /* 0x0000000000017941 */ /* 0x000fea0003800000 */
.L_x_95:
        /* <DEDUP_REMOVED lines=12> */
.L_x_98:
[----:B------:R-:W-:Y:S05]  /*4b60*/  BSYNC B1 ;  /* 0x0000000000017941 */ /* 0x000fea0003800000 */
.L_x_97:
[----:B-----5:R-:W-:Y:S01]  /*4b70*/  LOP3.LUT R7, R7, 0xff, RZ, 0xc0, !PT ;  /* 0x000000ff07077812 */ /* 0x020fe200078ec0ff */
[----:B------:R-:W-:Y:S01]  /*4b80*/  BSSY B1, `(.L_x_99) ;  /* 0x000000b000017945 */ /* 0x000fe20003800000 */
[----:B------:R-:W-:Y:S02]  /*4b90*/  ISETP.LT.OR P2, PT, R33, 0x39, !P1 ;  /* 0x000000392100780c */ /* 0x000fe40004f41670 */
[----:B------:R-:W-:-:S05]  /*4ba0*/  F2FP.F16.E5M2.UNPACK_B R7, R7 ;  /* 0x00000007ff07723e */ /* 0x000fca00020004ff */
[----:B0-2---:R-:W-:-:S05]  /*4bb0*/  HADD2.F32 R28, -RZ, R7.H0_H0 ;  /* 0x20000007ff1c7230 */ /* 0x005fca0000004100 */
[----:B------:R-:W-:-:S04]  /*4bc0*/  FMUL R7, R28, R9 ;  /* 0x000000091c077220 */ /* 0x000fc80000400000 */
[----:B------:R-:W-:-:S05]  /*4bd0*/  FFMA R7, R114, R8, R7 ;  /* 0x0000000872077223 */ /* 0x000fca0000000007 */
[----:B------:R-:W-:Y:S02]  /*4be0*/  F2FP.SATFINITE.E5M2.F32.PACK_AB_MERGE_C R29, RZ, R7, RZ ;  /* 0x00000007ff1d723e */ /* 0x000fe400048060ff */
[----:B------:R-:W-:-:S03]  /*4bf0*/  PRMT R7, RZ, 0x7610, R7 ;  /* 0x00007610ff077816 */ /* 0x000fc60000000007 */
[----:B------:R0:W-:Y:S01]  /*4c00*/  @!P0 STG.E.U8 desc[UR16][R16.64+0x39], R29 ;  /* 0x0000391d10008986 */ /* 0x0001e2000c101110 */
[----:B------:R-:W-:Y:S05]  /*4c10*/  @P2 BRA `(.L_x_100) ;  /* 0x0000000000042947 */ /* 0x000fea0003800000 */
[----:B------:R2:W5:Y:S02]  /*4c20*/  LDG.E.U8 R7, desc[UR16][R30.64+0x38] ;  /* 0x000038101e077981 */ /* 0x000564000c1e1100 */
.L_x_100:
[----:B------:R-:W-:Y:S05]  /*4c30*/  BSYNC B1 ;  /* 0x0000000000017941 */ /* 0x000fea0003800000 */
.L_x_99:
[----:B-----5:R-:W-:Y:S01]  /*4c40*/  LOP3.LUT R7, R7, 0xff, RZ, 0xc0, !PT ;  /* 0x000000ff07077812 */ /* 0x020fe200078ec0ff */
[----:B------:R-:W-:Y:S01]  /*4c50*/  BSSY B1, `(.L_x_101) ;  /* 0x000000b000017945 */ /* 0x000fe20003800000 */
[----:B------:R-:W-:Y:S02]  /*4c60*/  ISETP.LT.OR P1, PT, R33, 0x3a, !P1 ;  /* 0x0000003a2100780c */ /* 0x000fe40004f21670 */
[----:B------:R-:W-:-:S05]  /*4c70*/  F2FP.F16.E5M2.UNPACK_B R7, R7 ;  /* 0x00000007ff07723e */ /* 0x000fca00020004ff */
[----:B01--4-:R-:W-:Y:S01]  /*4c80*/  HADD2.F32 R16, -RZ, R7.H0_H0 ;  /* 0x20000007ff107230 */ /* 0x013fe20000004100 */
[----:B------:R-:W-:-:S04]  /*4c90*/  PRMT R7, RZ, 0x7610, R7 ;  /* 0x00007610ff077816 */ /* 0x000fc80000000007 */
[----:B------:R-:W-:-:S04]  /*4ca0*/  FMUL R16, R16, R9 ;  /* 0x0000000910107220 */ /* 0x000fc80000400000 */
[----:B------:R-:W-:-:S05]  /*4cb0*/  FFMA R16, R117, R8, R16 ;  /* 0x0000000875107223 */ /* 0x000fca0000000010 */
[----:B------:R-:W-:-:S05]  /*4cc0*/  F2FP.SATFINITE.E5M2.F32.PACK_AB_MERGE_C R17, RZ, R16, RZ ;  /* 0x00000010ff11723e */ /* 0x000fca00048060ff */
[----:B------:R0:W-:Y:S01]  /*4cd0*/  @!P2 STG.E.U8 desc[UR16][R14.64+0x38], R17 ;  /* 0x000038110e00a986 */ /* 0x0001e2000c101110 */
[----:B------:R-:W-:Y:S05]  /*4ce0*/  @P1 BRA `(.L_x_102) ;  /* 0x0000000000041947 */ /* 0x000fea0003800000 */
[----:B------:R1:W5:Y:S02]  /*4cf0*/  LDG.E.U8 R7, desc[UR16][R30.64+0x39] ;  /* 0x000039101e077981 */ /* 0x000364000c1e1100 */
.L_x_102:
[----:B------:R-:W-:Y:S05]  /*4d00*/  BSYNC B1 ;  /* 0x0000000000017941 */ /* 0x000fea0003800000 */
.L_x_101:
[----:B-----5:R-:W-:Y:S01]  /*4d10*/  LOP3.LUT R7, R7, 0xff, RZ, 0xc0, !PT ;  /* 0x000000ff07077812 */ /* 0x020fe200078ec0ff */
[----:B------:R-:W-:Y:S01]  /*4d20*/  BSSY B1, `(.L_x_103) ;  /* 0x0000013000017945 */ /* 0x000fe20003800000 */
[----:B------:R-:W-:Y:S02]  /*4d30*/  IADD3 R29, P0, R35, 0x80, RZ ;  /* 0x00000080231d7810 */ /* 0x000fe40007f1e0ff */
[----:B------:R-:W-:-:S03]  /*4d40*/  F2FP.F16.E5M2.UNPACK_B R7, R7 ;  /* 0x00000007ff07723e */ /* 0x000fc600020004ff */
[----:B0-----:R-:W-:Y:S01]  /*4d50*/  IMAD.X R17, RZ, RZ, R25, P0 ;  /* 0x000000ffff117224 */ /* 0x001fe200000e0619 */
        /* <DEDUP_REMOVED lines=9> */
[----:B-123--:R-:W-:Y:S02]  /*4df0*/  F2FP.SATFINITE.E5M2.F32.PACK_AB_MERGE_C R31, RZ, R7, RZ ;  /* 0x00000007ff1f723e */ /* 0x00efe400048060ff */
[----:B------:R-:W-:Y:S02]  /*4e00*/  IADD3.X R17, R17, UR11, R29, P2, !PT ;  /* 0x0000000b11117c10 */ /* 0x000fe400097fe41d */
[----:B------:R-:W-:Y:S01]  /*4e10*/  PRMT R7, RZ, 0x7610, R7 ;  /* 0x00007610ff077816 */ /* 0x000fe20000000007 */
[----:B------:R0:W-:Y:S01]  /*4e20*/  @!P1 STG.E.U8 desc[UR16][R14.64+0x39], R31 ;  /* 0x0000391f0e009986 */ /* 0x0001e2000c101110 */
[----:B------:R-:W-:Y:S05]  /*4e30*/  @P4 BRA `(.L_x_104) ;  /* 0x0000000000044947 */ /* 0x000fea0003800000 */
[----:B------:R1:W5:Y:S02]  /*4e40*/  LDG.E.U8 R7, desc[UR16][R16.64] ;  /* 0x0000001010077981 */ /* 0x000364000c1e1100 */
.L_x_104:
[----:B------:R-:W-:Y:S05]  /*4e50*/  BSYNC B1 ;  /* 0x0000000000017941 */ /* 0x000fea0003800000 */
.L_x_103:
[----:B-----5:R-:W-:Y:S01]  /*4e60*/  LOP3.LUT R7, R7, 0xff, RZ, 0xc0, !PT ;  /* 0x000000ff07077812 */ /* 0x020fe200078ec0ff */
[----:B------:R-:W-:Y:S01]  /*4e70*/  BSSY B1, `(.L_x_105) ;  /* 0x000000b000017945 */ /* 0x000fe20003800000 */
[----:B------:R-:W-:Y:S02]  /*4e80*/  ISETP.LT.OR P2, PT, R33, 0x2, !P0 ;  /* 0x000000022100780c */ /* 0x000fe40004741670 */
[----:B------:R-:W-:-:S05]  /*4e90*/  F2FP.F16.E5M2.UNPACK_B R7, R7 ;  /* 0x00000007ff07723e */ /* 0x000fca00020004ff */
[----:B0-----:R-:W-:Y:S01]  /*4ea0*/  HADD2.F32 R14, -RZ, R7.H0_H0 ;  /* 0x20000007ff0e7230 */ /* 0x001fe20000004100 */
[----:B------:R-:W-:-:S04]  /*4eb0*/  PRMT R7, RZ, 0x7610, R7 ;  /* 0x00007610ff077816 */ /* 0x000fc80000000007 */
[----:B------:R-:W-:-:S04]  /*4ec0*/  FMUL R14, R14, R9 ;  /* 0x000000090e0e7220 */ /* 0x000fc80000400000 */
[----:B------:R-:W-:-:S05]  /*4ed0*/  FFMA R14, R115, R8, R14 ;  /* 0x00000008730e7223 */ /* 0x000fca000000000e */
[----:B------:R-:W-:-:S05]  /*4ee0*/  F2FP.SATFINITE.E5M2.F32.PACK_AB_MERGE_C R15, RZ, R14, RZ ;  /* 0x0000000eff0f723e */ /* 0x000fca00048060ff */
[----:B------:R0:W-:Y:S01]  /*4ef0*/  @!P4 STG.E.U8 desc[UR16][R12.64], R15 ;  /* 0x0000000f0c00c986 */ /* 0x0001e2000c101110 */
[----:B------:R-:W-:Y:S05]  /*4f00*/  @P2 BRA `(.L_x_106) ;  /* 0x0000000000042947 */ /* 0x000fea0003800000 */
[----:B------:R2:W5:Y:S02]  /*4f10*/  LDG.E.U8 R7, desc[UR16][R16.64+0x1] ;  /* 0x0000011010077981 */ /* 0x000564000c1e1100 */
.L_x_106:
[----:B------:R-:W-:Y:S05]  /*4f20*/  BSYNC B1 ;  /* 0x0000000000017941 */ /* 0x000fea0003800000 */
.L_x_105:
[----:B-----5:R-:W-:Y:S01]  /*4f30*/  LOP3.LUT R7, R7, 0xff, RZ, 0xc0, !PT ;  /* 0x000000ff07077812 */ /* 0x020fe200078ec0ff */
[----:B------:R-:W-:Y:S01]  /*4f40*/  BSSY B1, `(.L_x_107) ;  /* 0x0000013000017945 */ /* 0x000fe20003800000 */
[----:B------:R-:W-:Y:S02]  /*4f50*/  IADD3 R35, P1, R35, 0x88, RZ ;  /* 0x0000008823237810 */ /* 0x000fe40007f3e0ff */
[----:B------:R-:W-:-:S03]  /*4f60*/  F2FP.F16.E5M2.UNPACK_B R7, R7 ;  /* 0x00000007ff07723e */ /* 0x000fc600020004ff */
[----:B------:R-:W-:Y:S01]  /*4f70*/  IMAD.X R24, RZ, RZ, R25, P1 ;  /* 0x000000ffff187224 */ /* 0x000fe200008e0619 */
[----:B------:R-:W-:Y:S01]  /*4f80*/  ISETP.GE.AND P1, PT, R34, 0x89, PT ;  /* 0x000000892200780c */ /* 0x000fe20003f26270 */
[----:B------:R-:W-:Y:S02]  /*4f90*/  HADD2.F32 R14, -RZ, R7.H0_H0 ;  /* 0x20000007ff0e7230 */ /* 0x000fe40000004100 */
[----:B------:R-:W-:Y:S01]  /*4fa0*/  IMAD R24, R24, UR6, RZ ;  /* 0x0000000618187c24 */ /* 0x000fe2000f8e02ff */
[----:B------:R-:W-:Y:S01]  /*4fb0*/  ISETP.LT.OR P5, PT, R33, 0x1, !P1 ;  /* 0x000000012100780c */ /* 0x000fe20004fa1670 */
[----:B------:R-:W-:-:S04]  /*4fc0*/  IMAD.WIDE.U32 R26, R35, UR6, R26 ;  /* 0x00000006231a7c25 */ /* 0x000fc8000f8e001a */
[----:B------:R-:W-:Y:S01]  /*4fd0*/  FMUL R7, R14, R9 ;  /* 0x000000090e077220 */ /* 0x000fe20000400000 */
[----:B------:R-:W-:-:S03]  /*4fe0*/  IMAD R35, R35, UR7, R24 ;  /* 0x0000000723237c24 */ /* 0x000fc6000f8e0218 */
[----:B------:R-:W-:Y:S01]  /*4ff0*/  FFMA R7, R110, R8, R7 ;  /* 0x000000086e077223 */ /* 0x000fe20000000007 */
[----:B------:R-:W-:-:S04]  /*5000*/  IADD3 R14, P4, R26, UR10, RZ ;  /* 0x0000000a1a0e7c10 */ /* 0x000fc8000ff9e0ff */
[----:B------:R-:W-:Y:S02]  /*5010*/  F2FP.SATFINITE.E5M2.F32.PACK_AB_MERGE_C R25, RZ, R7, RZ ;  /* 0x00000007ff19723e */ /* 0x000fe400048060ff */
[----:B0-----:R-:W-:Y:S02]  /*5020*/  IADD3.X R15, R27, UR11, R35, P4, !PT ;  /* 0x0000000b1b0f7c10 */ /* 0x001fe4000a7fe423 */
[----:B------:R-:W-:Y:S01]  /*5030*/  PRMT R7, RZ, 0x7610, R7 ;  /* 0x00007610ff077816 */ /* 0x000fe20000000007 */
[----:B------:R0:W-:Y:S01]  /*5040*/  @!P2 STG.E.U8 desc[UR16][R12.64+0x1], R25 ;  /* 0x000001190c00a986 */ /* 0x0001e2000c101110 */
[----:B------:R-:W-:Y:S05]  /*5050*/  @P5 BRA `(.L_x_108) ;  /* 0x0000000000045947 */ /* 0x000fea0003800000 */
[----:B------:R3:W5:Y:S02]  /*5060*/  LDG.E.U8 R7, desc[UR16][R14.64] ;  /* 0x000000100e077981 */ /* 0x000764000c1e1100 */
.L_x_108:
[----:B------:R-:W-:Y:S05]  /*5070*/  BSYNC B1 ;  /* 0x0000000000017941 */ /* 0x000fea0003800000 */
.L_x_107:
        /* <DEDUP_REMOVED lines=8> */
[----:B0-----:R-:W-:-:S05]  /*5100*/  F2FP.SATFINITE.E5M2.F32.PACK_AB_MERGE_C R25, RZ, R24, RZ ;  /* 0x00000018ff19723e */ /* 0x001fca00048060ff */
[----:B------:R0:W-:Y:S01]  /*5110*/  @!P5 STG.E.U8 desc[UR16][R10.64], R25 ;  /* 0x000000190a00d986 */ /* 0x0001e2000c101110 */
[----:B------:R-:W-:Y:S05]  /*5120*/  @P2 BRA `(.L_x_110) ;  /* 0x0000000000042947 */ /* 0x000fea0003800000 */
[----:B------:R4:W5:Y:S02]  /*5130*/  LDG.E.U8 R7, desc[UR16][R14.64+0x1] ;  /* 0x000001100e077981 */ /* 0x000964000c1e1100 */
.L_x_110:
[----:B------:R-:W-:Y:S05]  /*5140*/  BSYNC B1 ;  /* 0x0000000000017941 */ /* 0x000fea0003800000 */
.L_x_109:
[----:B-----5:R-:W-:Y:S01]  /*5150*/  LOP3.LUT R7, R7, 0xff, RZ, 0xc0, !PT ;  /* 0x000000ff07077812 */ /* 0x020fe200078ec0ff */
[----:B------:R-:W-:Y:S01]  /*5160*/  BSSY B1, `(.L_x_111) ;  /* 0x000000b000017945 */ /* 0x000fe20003800000 */
[----:B------:R-:W-:Y:S02]  /*5170*/  ISETP.LT.OR P4, PT, R33, 0x9, !P0 ;  /* 0x000000092100780c */ /* 0x000fe40004781670 */
[----:B------:R-:W-:-:S05]  /*5180*/  F2FP.F16.E5M2.UNPACK_B R7, R7 ;  /* 0x00000007ff07723e */ /* 0x000fca00020004ff */
[----:B------:R-:W-:-:S05]  /*5190*/  HADD2.F32 R24, -RZ, R7.H0_H0 ;  /* 0x20000007ff187230 */ /* 0x000fca0000004100 */
[----:B------:R-:W-:-:S04]  /*51a0*/  FMUL R7, R24, R9 ;  /* 0x0000000918077220 */ /* 0x000fc80000400000 */
[----:B------:R-:W-:-:S05]  /*51b0*/  FFMA R7, R108, R8, R7 ;  /* 0x000000086c077223 */ /* 0x000fca0000000007 */
[----:B0-----:R-:W-:Y:S02]  /*51c0*/  F2FP.SATFINITE.E5M2.F32.PACK_AB_MERGE_C R25, RZ, R7, RZ ;  /* 0x00000007ff19723e */ /* 0x001fe400048060ff */
[----:B------:R-:W-:-:S03]  /*51d0*/  PRMT R7, RZ, 0x7610, R7 ;  /* 0x00007610ff077816 */ /* 0x000fc60000000007 */
[----:B------:R0:W-:Y:S01]  /*51e0*/  @!P2 STG.E.U8 desc[UR16][R10.64+0x1], R25 ;  /* 0x000001190a00a986 */ /* 0x0001e2000c101110 */
[----:B------:R-:W-:Y:S05]  /*51f0*/  @P4 BRA `(.L_x_112) ;  /* 0x0000000000044947 */ /* 0x000fea0003800000 */
[----:B------:R0:W5:Y:S02]  /*5200*/  LDG.E.U8 R7, desc[UR16][R16.64+0x8] ;  /* 0x0000081010077981 */ /* 0x000164000c1e1100 */
.L_x_112:
[----:B------:R-:W-:Y:S05]  /*5210*/  BSYNC B1 ;  /* 0x0000000000017941 */ /* 0x000fea0003800000 */
.L_x_111:
        /* <DEDUP_REMOVED lines=12> */
.L_x_114:
[----:B------:R-:W-:Y:S05]  /*52e0*/  BSYNC B1 ;  /* 0x0000000000017941 */ /* 0x000fea0003800000 */
.L_x_113:
        /* <DEDUP_REMOVED lines=12> */
.L_x_116:
[----:B------:R-:W-:Y:S05]  /*53b0*/  BSYNC B1 ;  /* 0x0000000000017941 */ /* 0x000fea0003800000 */
.L_x_115:
        /* <DEDUP_REMOVED lines=12> */
.L_x_118:
[----:B------:R-:W-:Y:S05]  /*5480*/  BSYNC B1 ;  /* 0x0000000000017941 */ /* 0x000fea0003800000 */
.L_x_117:
        /* <DEDUP_REMOVED lines=12> */
.L_x_120:
[----:B------:R-:W-:Y:S05]  /*5550*/  BSYNC B1 ;  /* 0x0000000000017941 */ /* 0x000fea0003800000 */
.L_x_119:
        /* <DEDUP_REMOVED lines=12> */
.L_x_122:
[----:B------:R-:W-:Y:S05]  /*5620*/  BSYNC B1 ;  /* 0x0000000000017941 */ /* 0x000fea0003800000 */
.L_x_121:
        /* <DEDUP_REMOVED lines=12> */
.L_x_124:
[----:B------:R-:W-:Y:S05]  /*56f0*/  BSYNC B1 ;  /* 0x0000000000017941 */ /* 0x000fea0003800000 */
.L_x_123:
        /* <DEDUP_REMOVED lines=12> */
.L_x_126:
[----:B------:R-:W-:Y:S05]  /*57c0*/  BSYNC B1 ;  /* 0x0000000000017941 */ /* 0x000fea0003800000 */
.L_x_125:
        /* <DEDUP_REMOVED lines=12> */
.L_x_128:
[----:B------:R-:W-:Y:S05]  /*5890*/  BSYNC B1 ;  /* 0x0000000000017941 */ /* 0x000fea0003800000 */
.L_x_127:
        /* <DEDUP_REMOVED lines=12> */
.L_x_130:
[----:B------:R-:W-:Y:S05]  /*5960*/  BSYNC B1 ;  /* 0x0000000000017941 */ /* 0x000fea0003800000 */
.L_x_129:
        /* <DEDUP_REMOVED lines=12> */
.L_x_132:
[----:B------:R-:W-:Y:S05]  /*5a30*/  BSYNC B1 ;  /* 0x0000000000017941 */ /* 0x000fea0003800000 */
.L_x_131:
        /* <DEDUP_REMOVED lines=12> */
.L_x_134:
[----:B------:R-:W-:Y:S05]  /*5b00*/  BSYNC B1 ;  /* 0x0000000000017941 */ /* 0x000fea0003800000 */
.L_x_133:
        /* <DEDUP_REMOVED lines=12> */
.L_x_136:
[----:B------:R-:W-:Y:S05]  /*5bd0*/  BSYNC B1 ;  /* 0x0000000000017941 */ /* 0x000fea0003800000 */
.L_x_135:
        /* <DEDUP_REMOVED lines=12> */
.L_x_138:
[----:B------:R-:W-:Y:S05]  /*5ca0*/  BSYNC B1 ;  /* 0x0000000000017941 */ /* 0x000fea0003800000 */
.L_x_137:
        /* <DEDUP_REMOVED lines=12> */
.L_x_140:
[----:B------:R-:W-:Y:S05]  /*5d70*/  BSYNC B1 ;  /* 0x0000000000017941 */ /* 0x000fea0003800000 */
.L_x_139:
        /* <DEDUP_REMOVED lines=12> */
.L_x_142:
[----:B------:R-:W-:Y:S05]  /*5e40*/  BSYNC B1 ;  /* 0x0000000000017941 */ /* 0x000fea0003800000 */
.L_x_141:
        /* <DEDUP_REMOVED lines=12> */
.L_x_144:
[----:B------:R-:W-:Y:S05]  /*5f10*/  BSYNC B1 ;  /* 0x0000000000017941 */ /* 0x000fea0003800000 */
.L_x_143:
        /* <DEDUP_REMOVED lines=12> */
.L_x_146:
[----:B------:R-:W-:Y:S05]  /*5fe0*/  BSYNC B1 ;  /* 0x0000000000017941 */ /* 0x000fea0003800000 */
.L_x_145:
        /* <DEDUP_REMOVED lines=12> */
.L_x_148:
[----:B------:R-:W-:Y:S05]  /*60b0*/  BSYNC B1 ;  /* 0x0000000000017941 */ /* 0x000fea0003800000 */
.L_x_147:
        /* <DEDUP_REMOVED lines=12> */
.L_x_150:
[----:B------:R-:W-:Y:S05]  /*6180*/  BSYNC B1 ;  /* 0x0000000000017941 */ /* 0x000fea0003800000 */
.L_x_149:
        /* <DEDUP_REMOVED lines=12> */
.L_x_152:
[----:B------:R-:W-:Y:S05]  /*6250*/  BSYNC B1 ;  /* 0x0000000000017941 */ /* 0x000fea0003800000 */
.L_x_151:
        /* <DEDUP_REMOVED lines=12> */
.L_x_154:
[----:B------:R-:W-:Y:S05]  /*6320*/  BSYNC B1 ;  /* 0x0000000000017941 */ /* 0x000fea0003800000 */
.L_x_153:
        /* <DEDUP_REMOVED lines=12> */
.L_x_156:
[----:B------:R-:W-:Y:S05]  /*63f0*/  BSYNC B1 ;  /* 0x0000000000017941 */ /* 0x000fea0003800000 */
.L_x_155:
        /* <DEDUP_REMOVED lines=12> */
.L_x_158:
[----:B------:R-:W-:Y:S05]  /*64c0*/  BSYNC B1 ;  /* 0x0000000000017941 */ /* 0x000fea0003800000 */
.L_x_157:
        /* <DEDUP_REMOVED lines=12> */
.L_x_160:
[----:B------:R-:W-:Y:S05]  /*6590*/  BSYNC B1 ;  /* 0x0000000000017941 */ /* 0x000fea0003800000 */
.L_x_159:
        /* <DEDUP_REMOVED lines=12> */
.L_x_162:
[----:B------:R-:W-:Y:S05]  /*6660*/  BSYNC B1 ;  /* 0x0000000000017941 */ /* 0x000fea0003800000 */
.L_x_161:
[----:B-----5:R-:W-:Y:S01]  /*6670*/  LOP3.LUT R7, R7, 0xff, RZ, 0xc0, !PT ;  /* 0x000000ff07077812 */ /* 0x020fe200078ec0ff */
[----:B------:R-:W-:Y:S01]  /*6680*/  BSSY B1, `(.L_x_163) ;  /* 0x000000b000017945 */ /* 0x000fe20003800000 */
[----:B------:R-:W-:Y:S02]  /*6690*/  ISETP.LT.OR P2, PT, R33, 0x39, !P1 ;  /* 0x000000392100780c */ /* 0x000fe40004f41670 */
[----:B------:R-:W-:-:S05]  /*66a0*/  F2FP.F16.E5M2.UNPACK_B R7, R7 ;  /* 0x00000007ff07723e */ /* 0x000fca00020004ff */
[----:B012---:R-:W-:-:S05]  /*66b0*/  HADD2.F32 R16, -RZ, R7.H0_H0 ;  /* 0x20000007ff107230 */ /* 0x007fca0000004100 */
[----:B------:R-:W-:-:S04]  /*66c0*/  FMUL R7, R16, R9 ;  /* 0x0000000910077220 */ /* 0x000fc80000400000 */
[----:B------:R-:W-:-:S05]  /*66d0*/  FFMA R7, R18, R8, R7 ;  /* 0x0000000812077223 */ /* 0x000fca0000000007 */
[----:B------:R-:W-:Y:S02]  /*66e0*/  F2FP.SATFINITE.E5M2.F32.PACK_AB_MERGE_C R17, RZ, R7, RZ ;  /* 0x00000007ff11723e */ /* 0x000fe400048060ff */
[----:B------:R-:W-:-:S03]  /*66f0*/  PRMT R7, RZ, 0x7610, R7 ;  /* 0x00007610ff077816 */ /* 0x000fc60000000007 */
[----:B------:R0:W-:Y:S01]  /*6700*/  @!P0 STG.E.U8 desc[UR16][R12.64+0x39], R17 ;  /* 0x000039110c008986 */ /* 0x0001e2000c101110 */
[----:B------:R-:W-:Y:S05]  /*6710*/  @P2 BRA `(.L_x_164) ;  /* 0x0000000000042947 */ /* 0x000fea0003800000 */
[----:B------:R1:W5:Y:S02]  /*6720*/  LDG.E.U8 R7, desc[UR16][R14.64+0x38] ;  /* 0x000038100e077981 */ /* 0x000364000c1e1100 */
.L_x_164:
[----:B------:R-:W-:Y:S05]  /*6730*/  BSYNC B1 ;  /* 0x0000000000017941 */ /* 0x000fea0003800000 */
.L_x_163:
        /* <DEDUP_REMOVED lines=12> */
.L_x_166:
[----:B------:R-:W-:Y:S05]  /*6800*/  BSYNC B1 ;  /* 0x0000000000017941 */ /* 0x000fea0003800000 */
.L_x_165:
[----:B------:R-:W-:Y:S05]  /*6810*/  @P1 BRA `(.L_x_167) ;  /* 0x0000001000301947 */ /* 0x000fea0003800000 */
[----:B-----5:R-:W-:-:S04]  /*6820*/  LOP3.LUT R7, R7, 0xff, RZ, 0xc0, !PT ;  /* 0x000000ff07077812 */ /* 0x020fc800078ec0ff */
[----:B------:R-:W-:-:S05]  /*6830*/  F2FP.F16.E5M2.UNPACK_B R7, R7 ;  /* 0x00000007ff07723e */ /* 0x000fca00020004ff */
[----:B------:R-:W-:-:S05]  /*6840*/  HADD2.F32 R12, -RZ, R7.H0_H0 ;  /* 0x20000007ff0c7230 */ /* 0x000fca0000004100 */
[----:B------:R-:W-:-:S04]  /*6850*/  FMUL R7, R12, R9 ;  /* 0x000000090c077220 */ /* 0x000fc80000400000 */
[----:B------:R-:W-:-:S05]  /*6860*/  FFMA R7, R20, R8, R7 ;  /* 0x0000000814077223 */ /* 0x000fca0000000007 */
[----:B------:R-:W-:-:S05]  /*6870*/  F2FP.SATFINITE.E5M2.F32.PACK_AB_MERGE_C R7, RZ, R7, RZ ;  /* 0x00000007ff07723e */ /* 0x000fca00048060ff */
[----:B------:R0:W-:Y:S01]  /*6880*/  STG.E.U8 desc[UR16][R10.64+0x39], R7 ;  /* 0x000039070a007986 */ /* 0x0001e2000c101110 */
[----:B------:R-:W-:Y:S05]  /*6890*/  BRA `(.L_x_167) ;  /* 0x0000001000107947 */ /* 0x000fea0003800000 */
.L_x_38:
[C---:B------:R-:W-:Y:S01]  /*68a0*/  ISETP.GE.AND P0, PT, R34.reuse, 0x1, PT ;  /* 0x000000012200780c */ /* 0x040fe20003f06270 */
[-C--:B--2---:R-:W-:Y:S01]  /*68b0*/  FMUL R147, R147, R8.reuse ;  /* 0x0000000893937220 */ /* 0x084fe20000400000 */
[----:B------:R-:W-:Y:S01]  /*68c0*/  ISETP.GE.AND P2, PT, R34, 0x9, PT ;  /* 0x000000092200780c */ /* 0x000fe20003f46270 */
[-C--:B------:R-:W-:Y:S01]  /*68d0*/  FMUL R142, R142, R8.reuse ;  /* 0x000000088e8e7220 */ /* 0x080fe20000400000 */
[----:B------:R-:W-:Y:S01]  /*68e0*/  ISETP.LT.OR P1, PT, R33, 0x1, !P0 ;  /* 0x000000012100780c */ /* 0x000fe20004721670 */
[-C--:B------:R-:W-:Y:S01]  /*68f0*/  FMUL R145, R145, R8.reuse ;  /* 0x0000000891917220 */ /* 0x080fe20000400000 */
[----:B------:R-:W-:Y:S01]  /*6900*/  F2FP.SATFINITE.E5M2.F32.PACK_AB_MERGE_C R147, RZ, R147, RZ ;  /* 0x00000093ff93723e */ /* 0x000fe200048060ff */
[-C--:B------:R-:W-:Y:S01]  /*6910*/  FMUL R140, R140, R8.reuse ;  /* 0x000000088c8c7220 */ /* 0x080fe20000400000 */
[----:B------:R-:W-:Y:S01]  /*6920*/  ISETP.LT.OR P4, PT, R33, 0x2, !P0 ;  /* 0x000000022100780c */ /* 0x000fe20004781670 */
[-C--:B------:R-:W-:Y:S01]  /*6930*/  FMUL R143, R143, R8.reuse ;  /* 0x000000088f8f7220 */ /* 0x080fe20000400000 */
[C---:B------:R-:W-:Y:S01]  /*6940*/  ISETP.LT.OR P5, PT, R33.reuse, 0x1, !P2 ;  /* 0x000000012100780c */ /* 0x040fe200057a1670 */
[-C--:B------:R-:W-:Y:S01]  /*6950*/  FMUL R138, R138, R8.reuse ;  /* 0x000000088a8a7220 */ /* 0x080fe20000400000 */
[----:B------:R-:W-:Y:S01]  /*6960*/  ISETP.LT.OR P6, PT, R33, 0x2, !P2 ;  /* 0x000000022100780c */ /* 0x000fe200057c1670 */
[----:B------:R-:W-:Y:S01]  /*6970*/  FMUL R141, R141, R8 ;  /* 0x000000088d8d7220 */ /* 0x000fe20000400000 */
[----:B------:R-:W-:Y:S01]  /*6980*/  F2FP.SATFINITE.E5M2.F32.PACK_AB_MERGE_C R7, RZ, R142, RZ ;  /* 0x0000008eff07723e */ /* 0x000fe200048060ff */
[-C--:B------:R-:W-:Y:S01]  /*6990*/  FMUL R136, R136, R8.reuse ;  /* 0x0000000888887220 */ /* 0x080fe20000400000 */
[----:B------:R-:W-:Y:S01]  /*69a0*/  F2FP.SATFINITE.E5M2.F32.PACK_AB_MERGE_C R145, RZ, R145, RZ ;  /* 0x00000091ff91723e */ /* 0x000fe200048060ff */
[----:B------:R-:W-:Y:S01]  /*69b0*/  @!P1 STG.E.U8 desc[UR16][R16.64], R147 ;  /* 0x0000009310009986 */ /* 0x000fe2000c101110 */
[----:B------:R-:W-:Y:S01]  /*69c0*/  ISETP.LT.OR P1, PT, R33, 0x9, !P0 ;  /* 0x000000092100780c */ /* 0x000fe20004721670 */
[----:B------:R-:W-:Y:S01]  /*69d0*/  FMUL R139, R139, R8 ;  /* 0x000000088b8b7220 */ /* 0x000fe20000400000 */
[----:B------:R-:W-:Y:S01]  /*69e0*/  F2FP.SATFINITE.E5M2.F32.PACK_AB_MERGE_C R25, RZ, R140, RZ ;  /* 0x0000008cff19723e */ /* 0x000fe200048060ff */
[----:B------:R0:W-:Y:S01]  /*69f0*/  @!P4 STG.E.U8 desc[UR16][R16.64+0x1], R7 ;  /* 0x000001071000c986 */ /* 0x0001e2000c101110 */
[----:B------:R-:W-:Y:S01]  /*6a00*/  F2FP.SATFINITE.E5M2.F32.PACK_AB_MERGE_C R143, RZ, R143, RZ ;  /* 0x0000008fff8f723e */ /* 0x000fe200048060ff */
[-C--:B------:R-:W-:Y:S01]  /*6a10*/  FMUL R134, R134, R8.reuse ;  /* 0x0000000886867220 */ /* 0x080fe20000400000 */
[C---:B------:R-:W-:Y:S01]  /*6a20*/  ISETP.LT.OR P4, PT, R33.reuse, 0xa, !P0 ;  /* 0x0000000a2100780c */ /* 0x040fe20004781670 */
[----:B------:R-:W-:Y:S01]  /*6a30*/  @!P5 STG.E.U8 desc[UR16][R14.64], R145 ;  /* 0x000000910e00d986 */ /* 0x000fe2000c101110 */
[----:B------:R-:W-:Y:S01]  /*6a40*/  ISETP.LT.OR P5, PT, R33, 0x9, !P2 ;  /* 0x000000092100780c */ /* 0x000fe200057a1670 */
[-C--:B------:R-:W-:Y:S01]  /*6a50*/  FMUL R137, R137, R8.reuse ;  /* 0x0000000889897220 */ /* 0x080fe20000400000 */
[----:B------:R-:W-:Y:S01]  /*6a60*/  F2FP.SATFINITE.E5M2.F32.PACK_AB_MERGE_C R141, RZ, R141, RZ ;  /* 0x0000008dff8d723e */ /* 0x000fe200048060ff */
[----:B------:R1:W-:Y:S01]  /*6a70*/  @!P6 STG.E.U8 desc[UR16][R14.64+0x1], R25 ;  /* 0x000001190e00e986 */ /* 0x0003e2000c101110 */
[C---:B------:R-:W-:Y:S01]  /*6a80*/  ISETP.LT.OR P6, PT, R33.reuse, 0xa, !P2 ;  /* 0x0000000a2100780c */ /* 0x040fe200057c1670 */
[-C--:B------:R-:W-:Y:S01]  /*6a90*/  FMUL R132, R132, R8.reuse ;  /* 0x0000000884847220 */ /* 0x080fe20000400000 */
[----:B------:R-:W-:Y:S01]  /*6aa0*/  F2FP.SATFINITE.E5M2.F32.PACK_AB_MERGE_C R139, RZ, R139, RZ ;  /* 0x0000008bff8b723e */ /* 0x000fe200048060ff */
[----:B------:R-:W-:Y:S01]  /*6ab0*/  @!P1 STG.E.U8 desc[UR16][R16.64+0x8], R143 ;  /* 0x0000088f10009986 */ /* 0x000fe2000c101110 */
[----:B------:R-:W-:Y:S01]  /*6ac0*/  ISETP.LT.OR P1, PT, R33, 0x11, !P0 ;  /* 0x000000112100780c */ /* 0x000fe20004721670 */
[----:B------:R-:W-:Y:S01]  /*6ad0*/  FMUL R135, R135, R8 ;  /* 0x0000000887877220 */ /* 0x000fe20000400000 */
[----:B0-----:R-:W-:Y:S01]  /*6ae0*/  F2FP.SATFINITE.E5M2.F32.PACK_AB_MERGE_C R7, RZ, R138, RZ ;  /* 0x0000008aff07723e */ /* 0x001fe200048060ff */
[-C--:B------:R-:W-:Y:S01]  /*6af0*/  FMUL R130, R130, R8.reuse ;  /* 0x0000000882827220 */ /* 0x080fe20000400000 */
[----:B------:R-:W-:Y:S01]  /*6b00*/  F2FP.SATFINITE.E5M2.F32.PACK_AB_MERGE_C R137, RZ, R137, RZ ;  /* 0x00000089ff89723e */ /* 0x000fe200048060ff */
[----:B------:R-:W-:Y:S01]  /*6b10*/  FMUL R133, R133, R8 ;  /* 0x0000000885857220 */ /* 0x000fe20000400000 */
[----:B------:R-:W-:Y:S01]  /*6b20*/  F2FP.SATFINITE.E5M2.F32.PACK_AB_MERGE_C R135, RZ, R135, RZ ;  /* 0x00000087ff87723e */ /* 0x000fe200048060ff */
[----:B------:R0:W-:Y:S01]  /*6b30*/  @!P4 STG.E.U8 desc[UR16][R16.64+0x9], R7 ;  /* 0x000009071000c986 */ /* 0x0001e2000c101110 */
[----:B-1----:R-:W-:Y:S01]  /*6b40*/  F2FP.SATFINITE.E5M2.F32.PACK_AB_MERGE_C R25, RZ, R136, RZ ;  /* 0x00000088ff19723e */ /* 0x002fe200048060ff */
        /* <DEDUP_REMOVED lines=15> */
[-C--:B------:R-:W-:Y:S01]  /*6c40*/  FMUL R127, R127, R8.reuse ;  /* 0x000000087f7f7220 */ /* 0x080fe20000400000 */
[----:B------:R-:W-:Y:S01]  /*6c50*/  FMUL R122, R122, R8 ;  /* 0x000000087a7a7220 */ /* 0x000fe20000400000 */
[----:B------:R-:W-:Y:S01]  /*6c60*/  F2FP.SATFINITE.E5M2.F32.PACK_AB_MERGE_C R129, RZ, R129, RZ ;  /* 0x00000081ff81723e */ /* 0x000fe200048060ff */
[----:B------:R0:W-:Y:S01]  /*6c70*/  @!P4 STG.E.U8 desc[UR16][R16.64+0x11], R7 ;  /* 0x000011071000c986 */ /* 0x0001e2000c101110 */
[----:B-1----:R-:W-:Y:S01]  /*6c80*/  F2FP.SATFINITE.E5M2.F32.PACK_AB_MERGE_C R25, RZ, R132, RZ ;  /* 0x00000084ff19723e */ /* 0x002fe200048060ff */
[-C--:B------:R-:W-:Y:S01]  /*6c90*/  FMUL R125, R125, R8.reuse ;  /* 0x000000087d7d7220 */ /* 0x080fe20000400000 */
[C---:B------:R-:W-:Y:S01]  /*6ca0*/  ISETP.LT.OR P4, PT, R33.reuse, 0x1a, !P0 ;  /* 0x0000001a2100780c */ /* 0x040fe20004781670 */
[----:B------:R-:W-:Y:S01]  /*6cb0*/  @!P5 STG.E.U8 desc[UR16][R14.64+0x10], R137 ;  /* 0x000010890e00d986 */ /* 0x000fe2000c101110 */
[C---:B------:R-:W-:Y:S01]  /*6cc0*/  ISETP.LT.OR P5, PT, R33.reuse, 0x19, !P2 ;  /* 0x000000192100780c */ /* 0x040fe200057a1670 */
[-C--:B------:R-:W-:Y:S01]  /*6cd0*/  FMUL R120, R120, R8.reuse ;  /* 0x0000000878787220 */ /* 0x080fe20000400000 */
[----:B------:R-:W-:Y:S01]  /*6ce0*/  F2FP.SATFINITE.E5M2.F32.PACK_AB_MERGE_C R127, RZ, R127, RZ ;  /* 0x0000007fff7f723e */ /* 0x000fe200048060ff */
[----:B------:R1:W-:Y:S01]  /*6cf0*/  @!P6 STG.E.U8 desc[UR16][R14.64+0x11], R25 ;  /* 0x000011190e00e986 */ /* 0x0003e2000c101110 */
[----:B------:R-:W-:Y:S01]  /*6d00*/  ISETP.LT.OR P6, PT, R33, 0x1a, !P2 ;  /* 0x0000001a2100780c */ /* 0x000fe200057c1670 */
        /* <DEDUP_REMOVED lines=8> */
[-C--:B------:R-:W-:Y:S01]  /*6d90*/  FMUL R116, R116, R8.reuse ;  /* 0x0000000874747220 */ /* 0x080fe20000400000 */
[----:B------:R-:W-:Y:S01]  /*6da0*/  FMUL R114, R114, R8 ;  /* 0x0000000872727220 */ /* 0x000fe20000400000 */
[----:B-1----:R-:W-:Y:S01]  /*6db0*/  F2FP.SATFINITE.E5M2.F32.PACK_AB_MERGE_C R25, RZ, R128, RZ ;  /* 0x00000080ff19723e */ /* 0x002fe200048060ff */
[----:B------:R0:W-:Y:S01]  /*6dc0*/  @!P4 STG.E.U8 desc[UR16][R16.64+0x19], R7 ;  /* 0x000019071000c986 */ /* 0x0001e2000c101110 */
[----:B------:R-:W-:Y:S01]  /*6dd0*/  ISETP.LT.OR P4, PT, R33, 0x22, !P0 ;  /* 0x000000222100780c */ /* 0x000fe20004781670 */
[-C--:B------:R-:W-:Y:S01]  /*6de0*/  FMUL R119, R119, R8.reuse ;  /* 0x0000000877777220 */ /* 0x080fe20000400000 */
[----:B------:R-:W-:Y:S01]  /*6df0*/  F2FP.SATFINITE.E5M2.F32.PACK_AB_MERGE_C R121, RZ, R121, RZ ;  /* 0x00000079ff79723e */ /* 0x000fe200048060ff */
[----:B------:R-:W-:Y:S01]  /*6e00*/  @!P5 STG.E.U8 desc[UR16][R14.64+0x18], R133 ;  /* 0x000018850e00d986 */ /* 0x000fe2000c101110 */
[----:B------:R-:W-:Y:S01]  /*6e10*/  ISETP.LT.OR P5, PT, R33, 0x21, !P2 ;  /* 0x000000212100780c */ /* 0x000fe200057a1670 */
[----:B------:R-:W-:Y:S01]  /*6e20*/  FMUL R117, R117, R8 ;  /* 0x0000000875757220 */ /* 0x000fe20000400000 */
[----:B------:R-:W-:Y:S01]  /*6e30*/  F2FP.SATFINITE.E5M2.F32.PACK_AB_MERGE_C R27, RZ, R114, RZ ;  /* 0x00000072ff1b723e */ /* 0x000fe200048060ff */
[----:B------:R1:W-:Y:S01]  /*6e40*/  @!P6 STG.E.U8 desc[UR16][R14.64+0x19], R25 ;  /* 0x000019190e00e986 */ /* 0x0003e2000c101110 */
[----:B------:R-:W-:Y:S01]  /*6e50*/  ISETP.LT.OR P6, PT, R33, 0x22, !P2 ;  /* 0x000000222100780c */ /* 0x000fe200057c1670 */
[-C--:B------:R-:W-:Y:S01]  /*6e60*/  FMUL R112, R112, R8.reuse ;  /* 0x0000000870707220 */ /* 0x080fe20000400000 */
[-C--:B------:R-:W-:Y:S01]  /*6e70*/  FMUL R115, R115, R8.reuse ;  /* 0x0000000873737220 */ /* 0x080fe20000400000 */
        /* <DEDUP_REMOVED lines=39> */
[-C--:B------:R-:W-:Y:S01]  /*70f0*/  FMUL R103, R103, R8.reuse ;  /* 0x0000000867677220 */ /* 0x080fe20000400000 */
[----:B------:R-:W-:Y:S01]  /*7100*/  @!P1 STG.E.U8 desc[UR16][R16.64+0x30], R123 ;  /* 0x0000307b10009986 */ /* 0x000fe2000c101110 */
[----:B------:R-:W-:Y:S01]  /*7110*/  ISETP.LT.OR P1, PT, R33, 0x39, !P0 ;  /* 0x000000392100780c */ /* 0x000fe20004721670 */
[-C--:B------:R-:W-:Y:S01]  /*7120*/  FMUL R101, R101, R8.reuse ;  /* 0x0000000865657220 */ /* 0x080fe20000400000 */
[----:B------:R-:W-:Y:S01]  /*7130*/  ISETP.LT.OR P0, PT, R33, 0x3a, !P0 ;  /* 0x0000003a2100780c */ /* 0x000fe20004701670 */
[----:B------:R-:W-:Y:S01]  /*7140*/  FMUL R96, R96, R8 ;  /* 0x0000000860607220 */ /* 0x000fe20000400000 */
[----:B0-----:R-:W-:Y:S01]  /*7150*/  F2FP.SATFINITE.E5M2.F32.PACK_AB_MERGE_C R7, RZ, R118, RZ ;  /* 0x00000076ff07723e */ /* 0x001fe200048060ff */
[-C--:B------:R-:W-:Y:S01]  /*7160*/  FMUL R94, R94, R8.reuse ;  /* 0x000000085e5e7220 */ /* 0x080fe20000400000 */
[----:B------:R-:W-:Y:S01]  /*7170*/  F2FP.SATFINITE.E5M2.F32.PACK_AB_MERGE_C R105, RZ, R105, RZ ;  /* 0x00000069ff69723e */ /* 0x000fe200048060ff */
[----:B------:R-:W-:Y:S01]  /*7180*/  FMUL R97, R97, R8 ;  /* 0x0000000861617220 */ /* 0x000fe20000400000 */
[----:B-1----:R-:W-:Y:S01]  /*7190*/  F2FP.SATFINITE.E5M2.F32.PACK_AB_MERGE_C R25, RZ, R116, RZ ;  /* 0x00000074ff19723e */ /* 0x002fe200048060ff */
[----:B------:R0:W-:Y:S01]  /*71a0*/  @!P4 STG.E.U8 desc[UR16][R16.64+0x31], R7 ;  /* 0x000031071000c986 */ /* 0x0001e2000c101110 */
[----:B------:R-:W-:Y:S01]  /*71b0*/  ISETP.LT.OR P4, PT, R33, 0x39, !P2 ;  /* 0x000000392100780c */ /* 0x000fe20005781670 */
[-C--:B------:R-:W-:Y:S01]  /*71c0*/  FMUL R99, R99, R8.reuse ;  /* 0x0000000863637220 */ /* 0x080fe20000400000 */
[----:B------:R-:W-:Y:S01]  /*71d0*/  ISETP.LT.OR P2, PT, R33, 0x3a, !P2 ;  /* 0x0000003a2100780c */ /* 0x000fe20005741670 */
[----:B------:R-:W-:Y:S01]  /*71e0*/  @!P5 STG.E.U8 desc[UR16][R14.64+0x30], R121 ;  /* 0x000030790e00d986 */ /* 0x000fe2000c101110 */
[----:B------:R-:W-:Y:S01]  /*71f0*/  F2FP.SATFINITE.E5M2.F32.PACK_AB_MERGE_C R103, RZ, R103, RZ ;  /* 0x00000067ff67723e */ /* 0x000fe200048060ff */
[-C--:B------:R-:W-:Y:S01]  /*7200*/  FMUL R92, R92, R8.reuse ;  /* 0x000000085c5c7220 */ /* 0x080fe20000400000 */
[----:B------:R-:W-:Y:S01]  /*7210*/  F2FP.SATFINITE.E5M2.F32.PACK_AB_MERGE_C R101, RZ, R101, RZ ;  /* 0x00000065ff65723e */ /* 0x000fe200048060ff */
[----:B------:R-:W-:Y:S01]  /*7220*/  @!P6 STG.E.U8 desc[UR16][R14.64+0x31], R25 ;  /* 0x000031190e00e986 */ /* 0x000fe2000c101110 */
[----:B------:R-:W-:Y:S01]  /*7230*/  F2FP.SATFINITE.E5M2.F32.PACK_AB_MERGE_C R97, RZ, R97, RZ ;  /* 0x00000061ff61723e */ /* 0x000fe200048060ff */
[-C--:B------:R-:W-:Y:S01]  /*7240*/  FMUL R88, R88, R8.reuse ;  /* 0x0000000858587220 */ /* 0x080fe20000400000 */
[-C--:B------:R-:W-:Y:S01]  /*7250*/  FMUL R95, R95, R8.reuse ;  /* 0x000000085f5f7220 */ /* 0x080fe20000400000 */
[----:B------:R-:W-:Y:S01]  /*7260*/  @!P0 STG.E.U8 desc[UR16][R16.64+0x39], R27 ;  /* 0x0000391b10008986 */ /* 0x000fe2000c101110 */
[----:B------:R-:W-:Y:S01]  /*7270*/  ISETP.GE.AND P0, PT, R34, 0x81, PT ;  /* 0x000000812200780c */ /* 0x000fe20003f06270 */
[----:B------:R-:W-:Y:S01]  /*7280*/  FMUL R93, R93, R8 ;  /* 0x000000085d5d7220 */ /* 0x000fe20000400000 */
[----:B0-----:R-:W-:Y:S01]  /*7290*/  F2FP.SATFINITE.E5M2.F32.PACK_AB_MERGE_C R7, RZ, R112, RZ ;  /* 0x00000070ff07723e */ /* 0x001fe200048060ff */
[----:B------:R0:W-:Y:S01]  /*72a0*/  @!P1 STG.E.U8 desc[UR16][R16.64+0x38], R119 ;  /* 0x0000387710009986 */ /* 0x0001e2000c101110 */
[C---:B------:R-:W-:Y:S01]  /*72b0*/  ISETP.LT.OR P6, PT, R33.reuse, 0x1, !P0 ;  /* 0x000000012100780c */ /* 0x040fe200047c1670 */
[-C--:B------:R-:W-:Y:S01]  /*72c0*/  FMUL R90, R90, R8.reuse ;  /* 0x000000085a5a7220 */ /* 0x080fe20000400000 */
[----:B------:R-:W-:Y:S01]  /*72d0*/  ISETP.LT.OR P5, PT, R33, 0x2, !P0 ;  /* 0x000000022100780c */ /* 0x000fe200047a1670 */
[----:B------:R-:W-:Y:S01]  /*72e0*/  @!P4 STG.E.U8 desc[UR16][R14.64+0x38], R117 ;  /* 0x000038750e00c986 */ /* 0x000fe2000c101110 */
[----:B------:R-:W-:Y:S01]  /*72f0*/  ISETP.GE.AND P1, PT, R34, 0x89, PT ;  /* 0x000000892200780c */ /* 0x000fe20003f26270 */
[-C--:B------:R-:W-:Y:S01]  /*7300*/  FMUL R23, R23, R8.reuse ;  /* 0x0000000817177220 */ /* 0x080fe20000400000 */
[----:B------:R-:W-:Y:S01]  /*7310*/  F2FP.SATFINITE.E5M2.F32.PACK_AB_MERGE_C R99, RZ, R99, RZ ;  /* 0x00000063ff63723e */ /* 0x000fe200048060ff */
[----:B------:R1:W-:Y:S01]  /*7320*/  @!P2 STG.E.U8 desc[UR16][R14.64+0x39], R7 ;  /* 0x000039070e00a986 */ /* 0x0003e2000c101110 */
[----:B------:R-:W-:Y:S01]  /*7330*/  ISETP.LT.OR P4, PT, R33, 0x1, !P1 ;  /* 0x000000012100780c */ /* 0x000fe20004f81670 */
[-C--:B------:R-:W-:Y:S01]  /*7340*/  FMUL R91, R91, R8.reuse ;  /* 0x000000085b5b7220 */ /* 0x080fe20000400000 */
[----:B------:R-:W-:Y:S01]  /*7350*/  ISETP.LT.OR P2, PT, R33, 0xa, !P0 ;  /* 0x0000000a2100780c */ /* 0x000fe20004741670 */
[----:B------:R-:W-:Y:S01]  /*7360*/  FMUL R89, R89, R8 ;  /* 0x0000000859597220 */ /* 0x000fe20000400000 */
[----:B0-----:R-:W-:Y:S01]  /*7370*/  F2FP.SATFINITE.E5M2.F32.PACK_AB_MERGE_C R17, RZ, R110, RZ ;  /* 0x0000006eff11723e */ /* 0x001fe200048060ff */
[----:B------:R-:W-:Y:S01]  /*7380*/  @!P6 STG.E.U8 desc[UR16][R12.64], R115 ;  /* 0x000000730c00e986 */ /* 0x000fe2000c101110 */
[C---:B------:R-:W-:Y:S01]  /*7390*/  ISETP.LT.OR P6, PT, R33.reuse, 0x2, !P1 ;  /* 0x000000022100780c */ /* 0x040fe20004fc1670 */
[-C--:B------:R-:W-:Y:S01]  /*73a0*/  FMUL R22, R22, R8.reuse ;  /* 0x0000000816167220 */ /* 0x080fe20000400000 */
[----:B------:R-:W-:Y:S01]  /*73b0*/  F2FP.SATFINITE.E5M2.F32.PACK_AB_MERGE_C R95, RZ, R95, RZ ;  /* 0x0000005fff5f723e */ /* 0x000fe200048060ff */
[----:B------:R-:W-:Y:S01]  /*73c0*/  @!P5 STG.E.U8 desc[UR16][R12.64+0x1], R17 ;  /* 0x000001110c00d986 */ /* 0x000fe2000c101110 */
[----:B------:R-:W-:Y:S01]  /*73d0*/  ISETP.LT.OR P5, PT, R33, 0x9, !P0 ;  /* 0x000000092100780c */ /* 0x000fe200047a1670 */
[----:B------:R-:W-:Y:S01]  /*73e0*/  FMUL R19, R19, R8 ;  /* 0x0000000813137220 */ /* 0x000fe20000400000 */
[----:B-1----:R-:W-:Y:S01]  /*73f0*/  F2FP.SATFINITE.E5M2.F32.PACK_AB_MERGE_C R7, RZ, R108, RZ ;  /* 0x0000006cff07723e */ /* 0x002fe200048060ff */
[----:B------:R-:W-:Y:S01]  /*7400*/  @!P4 STG.E.U8 desc[UR16][R10.64], R113 ;  /* 0x000000710a00c986 */ /* 0x000fe2000c101110 */
[----:B------:R-:W-:Y:S01]  /*7410*/  F2FP.SATFINITE.E5M2.F32.PACK_AB_MERGE_C R15, RZ, R106, RZ ;  /* 0x0000006aff0f723e */ /* 0x000fe200048060ff */
[-C--:B------:R-:W-:Y:S01]  /*7420*/  FMUL R18, R18, R8.reuse ;  /* 0x0000000812127220 */ /* 0x080fe20000400000 */
[----:B------:R-:W-:Y:S01]  /*7430*/  ISETP.LT.OR P4, PT, R33, 0x9, !P1 ;  /* 0x000000092100780c */ /* 0x000fe20004f81670 */
[-C--:B------:R-:W-:Y:S01]  /*7440*/  FMUL R21, R21, R8.reuse ;  /* 0x0000000815157220 */ /* 0x080fe20000400000 */
[----:B------:R-:W-:Y:S01]  /*7450*/  F2FP.SATFINITE.E5M2.F32.PACK_AB_MERGE_C R93, RZ, R93, RZ ;  /* 0x0000005dff5d723e */ /* 0x000fe200048060ff */
[----:B------:R0:W-:Y:S01]  /*7460*/  @!P6 STG.E.U8 desc[UR16][R10.64+0x1], R7 ;  /* 0x000001070a00e986 */ /* 0x0001e2000c101110 */
[C---:B------:R-:W-:Y:S01]  /*7470*/  ISETP.LT.OR P6, PT, R33.reuse, 0xa, !P1 ;  /* 0x0000000a2100780c */ /* 0x040fe20004fc1670 */
[----:B------:R-:W-:Y:S01]  /*7480*/  FMUL R20, R20, R8 ;  /* 0x0000000814147220 */ /* 0x000fe20000400000 */
[----:B------:R-:W-:Y:S01]  /*7490*/  F2FP.SATFINITE.E5M2.F32.PACK_AB_MERGE_C R23, RZ, R23, RZ ;  /* 0x00000017ff17723e */ /* 0x000fe200048060ff */
[----:B------:R1:W-:Y:S01]  /*74a0*/  @!P2 STG.E.U8 desc[UR16][R12.64+0x9], R15 ;  /* 0x0000090f0c00a986 */ /* 0x0003e2000c101110 */
[----:B------:R-:W-:-:S02]  /*74b0*/  ISETP.LT.OR P2, PT, R33, 0x12, !P0 ;  /* 0x000000122100780c */ /* 0x000fc40004741670 */
[----:B------:R-:W-:Y:S01]  /*74c0*/  F2FP.SATFINITE.E5M2.F32.PACK_AB_MERGE_C R91, RZ, R91, RZ ;  /* 0x0000005bff5b723e */ /* 0x000fe200048060ff */
[----:B------:R-:W-:Y:S01]  /*74d0*/  @!P5 STG.E.U8 desc[UR16][R12.64+0x8], R109 ;  /* 0x0000086d0c00d986 */ /* 0x000fe2000c101110 */
[C---:B------:R-:W-:Y:S02]  /*74e0*/  ISETP.LT.OR P5, PT, R33.reuse, 0x11, !P0 ;  /* 0x000000112100780c */ /* 0x040fe400047a1670 */
[----:B------:R-:W-:Y:S01]  /*74f0*/  F2FP.SATFINITE.E5M2.F32.PACK_AB_MERGE_C R89, RZ, R89, RZ ;  /* 0x00000059ff59723e */ /* 0x000fe200048060ff */
[----:B------:R-:W-:Y:S01]  /*7500*/  @!P4 STG.E.U8 desc[UR16][R10.64+0x8], R111 ;  /* 0x0000086f0a00c986 */ /* 0x000fe2000c101110 */
[----:B0-----:R-:W-:Y:S02]  /*7510*/  F2FP.SATFINITE.E5M2.F32.PACK_AB_MERGE_C R7, RZ, R104, RZ ;  /* 0x00000068ff07723e */ /* 0x001fe400048060ff */
[C---:B------:R-:W-:Y:S02]  /*7520*/  ISETP.LT.OR P4, PT, R33.reuse, 0x11, !P1 ;  /* 0x000000112100780c */ /* 0x040fe40004f81670 */
[----:B-1----:R-:W-:Y:S01]  /*7530*/  F2FP.SATFINITE.E5M2.F32.PACK_AB_MERGE_C R15, RZ, R100, RZ ;  /* 0x00000064ff0f723e */ /* 0x002fe200048060ff */
[----:B------:R0:W-:Y:S01]  /*7540*/  @!P6 STG.E.U8 desc[UR16][R10.64+0x9], R7 ;  /* 0x000009070a00e986 */ /* 0x0001e2000c101110 */
[----:B------:R-:W-:-:S02]  /*7550*/  ISETP.LT.OR P6, PT, R33, 0x12, !P1 ;  /* 0x000000122100780c */ /* 0x000fc40004fc1670 */
[----:B------:R-:W-:Y:S01]  /*7560*/  F2FP.SATFINITE.E5M2.F32.PACK_AB_MERGE_C R19, RZ, R19, RZ ;  /* 0x00000013ff13723e */ /* 0x000fe200048060ff */
[----:B------:R1:W-:Y:S01]  /*7570*/  @!P2 STG.E.U8 desc[UR16][R12.64+0x11], R15 ;  /* 0x0000110f0c00a986 */ /* 0x0003e2000c101110 */
[C---:B------:R-:W-:Y:S02]  /*7580*/  ISETP.LT.OR P2, PT, R33.reuse, 0x1a, !P0 ;  /* 0x0000001a2100780c */ /* 0x040fe40004741670 */
[----:B------:R-:W-:Y:S01]  /*7590*/  F2FP.SATFINITE.E5M2.F32.PACK_AB_MERGE_C R21, RZ, R21, RZ ;  /* 0x00000015ff15723e */ /* 0x000fe200048060ff */
[----:B------:R-:W-:Y:S01]  /*75a0*/  @!P5 STG.E.U8 desc[UR16][R12.64+0x10], R107 ;  /* 0x0000106b0c00d986 */ /* 0x000fe2000c101110 */
[----:B------:R-:W-:Y:S02]  /*75b0*/  ISETP.LT.OR P5, PT, R33, 0x19, !P0 ;  /* 0x000000192100780c */ /* 0x000fe400047a1670 */
[----:B------:R-:W-:Y:S01]  /*75c0*/  F2FP.SATFINITE.E5M2.F32.PACK_AB_MERGE_C R17, RZ, R20, RZ ;  /* 0x00000014ff11723e */ /* 0x000fe200048060ff */
[----:B------:R-:W-:Y:S01]  /*75d0*/  @!P4 STG.E.U8 desc[UR16][R10.64+0x10], R105 ;  /* 0x000010690a00c986 */ /* 0x000fe2000c101110 */
[----:B0-----:R-:W-:-:S02]  /*75e0*/  F2FP.SATFINITE.E5M2.F32.PACK_AB_MERGE_C R7, RZ, R102, RZ ;  /* 0x00000066ff07723e */ /* 0x001fc400048060ff */
[C---:B------:R-:W-:Y:S02]  /*75f0*/  ISETP.LT.OR P4, PT, R33.reuse, 0x19, !P1 ;  /* 0x000000192100780c */ /* 0x040fe40004f81670 */
[----:B-1----:R-:W-:Y:S01]  /*7600*/  F2FP.SATFINITE.E5M2.F32.PACK_AB_MERGE_C R15, RZ, R98, RZ ;  /* 0x00000062ff0f723e */ /* 0x002fe200048060ff */
[----:B------:R0:W-:Y:S01]  /*7610*/  @!P6 STG.E.U8 desc[UR16][R10.64+0x11], R7 ;  /* 0x000011070a00e986 */ /* 0x0001e2000c101110 */
[----:B------:R-:W-:-:S03]  /*7620*/  ISETP.LT.OR P6, PT, R33, 0x1a, !P1 ;  /* 0x0000001a2100780c */ /* 0x000fc60004fc1670 */
[----:B------:R1:W-:Y:S01]  /*7630*/  @!P2 STG.E.U8 desc[UR16][R12.64+0x19], R15 ;  /* 0x0000190f0c00a986 */ /* 0x0003e2000c101110 */
[----:B------:R-:W-:-:S03]  /*7640*/  ISETP.LT.OR P2, PT, R33, 0x22, !P0 ;  /* 0x000000222100780c */ /* 0x000fc60004741670 */
[----:B------:R-:W-:Y:S01]  /*7650*/  @!P5 STG.E.U8 desc[UR16][R12.64+0x18], R103 ;  /* 0x000018670c00d986 */ /* 0x000fe2000c101110 */
[C---:B------:R-:W-:Y:S02]  /*7660*/  ISETP.LT.OR P5, PT, R33.reuse, 0x21, !P0 ;  /* 0x000000212100780c */ /* 0x040fe400047a1670 */
[----:B0-----:R-:W-:Y:S01]  /*7670*/  F2FP.SATFINITE.E5M2.F32.PACK_AB_MERGE_C R7, RZ, R96, RZ ;  /* 0x00000060ff07723e */ /* 0x001fe200048060ff */
[----:B------:R-:W-:Y:S01]  /*7680*/  @!P4 STG.E.U8 desc[UR16][R10.64+0x18], R101 ;  /* 0x000018650a00c986 */ /* 0x000fe2000c101110 */
        /* <DEDUP_REMOVED lines=25> */
[C---:B------:R-:W-:Y:S02]  /*7820*/  ISETP.LT.OR P2, PT, R33.reuse, 0x39, !P0 ;  /* 0x000000392100780c */ /* 0x040fe40004741670 */
[C---:B------:R-:W-:Y:S01]  /*7830*/  ISETP.LT.OR P0, PT, R33.reuse, 0x3a, !P0 ;  /* 0x0000003a2100780c */ /* 0x040fe20004701670 */
[----:B------:R1:W-:Y:S01]  /*7840*/  @!P5 STG.E.U8 desc[UR16][R12.64+0x30], R91 ;  /* 0x0000305b0c00d986 */ /* 0x0003e2000c101110 */
[C---:B------:R-:W-:Y:S02]  /*7850*/  ISETP.LT.OR P5, PT, R33.reuse, 0x39, !P1 ;  /* 0x000000392100780c */ /* 0x040fe40004fa1670 */
[----:B------:R-:W-:Y:S01]  /*7860*/  ISETP.LT.OR P1, PT, R33, 0x3a, !P1 ;  /* 0x0000003a2100780c */ /* 0x000fe20004f21670 */
[----:B------:R1:W-:Y:S01]  /*7870*/  @!P4 STG.E.U8 desc[UR16][R10.64+0x30], R89 ;  /* 0x000030590a00c986 */ /* 0x0003e2000c101110 */
[----:B0-----:R-:W-:-:S05]  /*7880*/  F2FP.SATFINITE.E5M2.F32.PACK_AB_MERGE_C R7, RZ, R22, RZ ;  /* 0x00000016ff07723e */ /* 0x001fca00048060ff */
[----:B------:R1:W-:Y:S04]  /*7890*/  @!P6 STG.E.U8 desc[UR16][R10.64+0x31], R7 ;  /* 0x000031070a00e986 */ /* 0x0003e8000c101110 */
[----:B------:R1:W-:Y:S04]  /*78a0*/  @!P2 STG.E.U8 desc[UR16][R12.64+0x38], R19 ;  /* 0x000038130c00a986 */ /* 0x0003e8000c101110 */
[----:B------:R1:W-:Y:S04]  /*78b0*/  @!P0 STG.E.U8 desc[UR16][R12.64+0x39], R15 ;  /* 0x0000390f0c008986 */ /* 0x0003e8000c101110 */
[----:B------:R1:W-:Y:S04]  /*78c0*/  @!P5 STG.E.U8 desc[UR16][R10.64+0x38], R21 ;  /* 0x000038150a00d986 */ /* 0x0003e8000c101110 */
[----:B------:R1:W-:Y:S02]  /*78d0*/  @!P1 STG.E.U8 desc[UR16][R10.64+0x39], R17 ;  /* 0x000039110a009986 */ /* 0x0003e4000c101110 */
.L_x_167:
[----:B------:R-:W-:Y:S05]  /*78e0*/  BSYNC B0 ;  /* 0x0000000000007941 */ /* 0x000fea0003800000 */
.L_x_37:
[----:B------:R-:W-:Y:S01]  /*78f0*/  ULDC UR6, c[0x0][0xc] ;  /* 0x0000030000067ab9 */ /* 0x000fe20000000800 */
[----:B------:R-:W-:Y:S01]  /*7900*/  ULDC UR7, c[0x0][0x10] ;  /* 0x0000040000077ab9 */ /* 0x000fe20000000800 */
[----:B01---5:R-:W0:Y:S01]  /*7910*/  LDC R7, c[0x0][0x14] ;  /* 0x00000500ff077b82 */ /* 0x023e220000000800 */
[----:B------:R-:W-:Y:S01]  /*7920*/  UIMAD.WIDE.U32 UR6, UR6, UR7, URZ ;  /* 0x00000007060672a5 */ /* 0x000fe2000f8e003f */
[----:B------:R-:W-:Y:S01]  /*7930*/  PRMT R10, RZ, 0x7610, R10 ;  /* 0x00007610ff0a7816 */ /* 0x000fe2000000000a */
[----:B------:R-:W-:-:S04]  /*7940*/  IMAD.MOV.U32 R11, RZ, RZ, -0x1 ;  /* 0xffffffffff0b7424 */ /* 0x000fc800078e00ff */
[----:B0-----:R-:W-:-:S04]  /*7950*/  IMAD.WIDE.U32 R2, R7, UR6, R2 ;  /* 0x0000000607027c25 */ /* 0x001fc8000f8e0002 */
[----:B------:R-:W-:Y:S01]  /*7960*/  IMAD R7, R7, UR7, RZ ;  /* 0x0000000707077c24 */ /* 0x000fe2000f8e02ff */
[----:B------:R-:W-:Y:S02]  /*7970*/  ULDC.64 UR6, c[0x0][0x650] ;  /* 0x0001940000067ab9 */ /* 0x000fe40000000a00 */
[----:B------:R-:W-:Y:S01]  /*7980*/  ISETP.GE.U32.AND P0, PT, R2, UR6, PT ;  /* 0x0000000602007c0c */ /* 0x000fe2000bf06070 */
[----:B------:R-:W-:Y:S02]  /*7990*/  IMAD.IADD R3, R3, 0x1, R7 ;  /* 0x0000000103037824 */ /* 0x000fe400078e0207 */
[----:B------:R-:W-:-:S03]  /*79a0*/  IMAD.MOV.U32 R7, RZ, RZ, -0x1 ;  /* 0xffffffffff077424 */ /* 0x000fc600078e00ff */
[----:B------:R-:W-:-:S13]  /*79b0*/  ISETP.GE.U32.AND.EX P0, PT, R3, UR7, PT, P0 ;  /* 0x0000000703007c0c */ /* 0x000fda000bf06100 */
[----:B------:R-:W-:Y:S05]  /*79c0*/  @P0 BRA `(.L_x_168) ;  /* 0x0000000400600947 */ /* 0x000fea0003800000 */
[----:B------:R-:W0:Y:S01]  /*79d0*/  S2R R22, SR_CTAID.X ;  /* 0x0000000000167919 */ /* 0x000e220000002500 */
[----:B------:R-:W1:Y:S01]  /*79e0*/  LDC.64 R16, c[0x0][0x628] ;  /* 0x00018a00ff107b82 */ /* 0x000e620000000a00 */
[----:B------:R-:W-:Y:S01]  /*79f0*/  ULDC UR6, c[0x0][0x150] ;  /* 0x0000540000067ab9 */ /* 0x000fe20000000800 */
[----:B--234-:R-:W-:Y:S01]  /*7a00*/  IMAD.MOV.U32 R14, RZ, RZ, R2 ;  /* 0x000000ffff0e7224 */ /* 0x01cfe200078e0002 */
[----:B------:R-:W2:Y:S01]  /*7a10*/  S2R R24, SR_CTAID.Y ;  /* 0x0000000000187919 */ /* 0x000ea20000002600 */
[----:B------:R-:W-:-:S04]  /*7a20*/  IMAD.MOV.U32 R15, RZ, RZ, R3 ;  /* 0x000000ffff0f7224 */ /* 0x000fc800078e0003 */
[----:B------:R-:W3:Y:S08]  /*7a30*/  LDC R25, c[0x0][0x144] ;  /* 0x00005100ff197b82 */ /* 0x000ef00000000800 */
[----:B------:R-:W4:Y:S08]  /*7a40*/  LDC R18, c[0x0][0x630] ;  /* 0x00018c00ff127b82 */ /* 0x000f300000000800 */
[----:B------:R-:W2:Y:S01]  /*7a50*/  LDC.64 R20, c[0x0][0x620] ;  /* 0x00018800ff147b82 */ /* 0x000ea20000000a00 */
[----:B-1----:R-:W-:-:S04]  /*7a60*/  ISETP.NE.U32.AND P0, PT, R16, RZ, PT ;  /* 0x000000ff1000720c */ /* 0x002fc80003f05070 */
[----:B------:R-:W-:Y:S02]  /*7a70*/  ISETP.NE.AND.EX P0, PT, R17, RZ, PT, P0 ;  /* 0x000000ff1100720c */ /* 0x000fe40003f05300 */
[----:B0-----:R-:W-:-:S05]  /*7a80*/  I2FP.F32.U32 R7, R22 ;  /* 0x0000001600077245 */ /* 0x001fca0000201000 */
[----:B------:R-:W-:-:S04]  /*7a90*/  FMUL R7, R7, UR6 ;  /* 0x0000000607077c20 */ /* 0x000fc80008400000 */
[----:B------:R0:W1:Y:S02]  /*7aa0*/  F2I.U32.TRUNC.NTZ R23, R7 ;  /* 0x0000000700177305 */ /* 0x000064000020f000 */
[----:B---34-:R-:W-:Y:S05]  /*7ab0*/  @!P0 BRA `(.L_x_169) ;  /* 0x0000000000288947 */ /* 0x018fea0003800000 */
[----:B0-----:R-:W0:Y:S02]  /*7ac0*/  LDC R7, c[0x0][0x634] ;  /* 0x00018d00ff077b82 */ /* 0x001e240000000800 */
        /* <DEDUP_REMOVED lines=9> */
.L_x_169:
[-CC-:B------:R-:W-:Y:S01]  /*7b60*/  SHF.R.U64 R19, R14, R18.reuse, R15.reuse ;  /* 0x000000120e137219 */ /* 0x180fe2000000120f */
[----:B------:R-:W3:Y:S01]  /*7b70*/  LDC.64 R30, c[0x0][0x640] ;  /* 0x00019000ff1e7b82 */ /* 0x000ee20000000a00 */
[----:B0-----:R-:W-:Y:S01]  /*7b80*/  SHF.R.U32.HI R7, RZ, R18, R15 ;  /* 0x00000012ff077219 */ /* 0x001fe2000001160f */
[----:B-1----:R-:W-:Y:S01]  /*7b90*/  IMAD.MOV R23, RZ, RZ, -R23 ;  /* 0x000000ffff177224 */ /* 0x002fe200078e0a17 */
[----:B------:R-:W-:Y:S01]  /*7ba0*/  IADD3 R13, P0, RZ, -R19, RZ ;  /* 0x80000013ff0d7210 */ /* 0x000fe20007f1e0ff */
[----:B------:R-:W-:Y:S02]  /*7bb0*/  ULDC UR6, c[0x0][0x154] ;  /* 0x0000550000067ab9 */ /* 0x000fe40000000800 */
[----:B------:R-:W-:Y:S02]  /*7bc0*/  IMAD R25, R25, R23, R22 ;  /* 0x0000001719197224 */ /* 0x000fe400078e0216 */
[----:B------:R-:W0:Y:S01]  /*7bd0*/  LDC R14, c[0x0][0x618] ;  /* 0x00018600ff0e7b82 */ /* 0x000e220000000800 */
[----:B------:R-:W-:-:S02]  /*7be0*/  IMAD.X R7, RZ, RZ, ~R7, P0 ;  /* 0x000000ffff077224 */ /* 0x000fc400000e0e07 */
[----:B--2---:R-:W-:-:S04]  /*7bf0*/  IMAD.WIDE.U32 R10, R13, R20, R2 ;  /* 0x000000140d0a7225 */ /* 0x004fc800078e0002 */
[----:B------:R-:W-:Y:S01]  /*7c00*/  IMAD R12, R7, R20, RZ ;  /* 0x00000014070c7224 */ /* 0x000fe200078e02ff */
[----:B------:R-:W1:Y:S03]  /*7c10*/  LDC R26, c[0x0][0x608] ;  /* 0x00018200ff1a7b82 */ /* 0x000e660000000800 */
[----:B------:R-:W-:Y:S02]  /*7c20*/  IMAD R7, R13, R21, R12 ;  /* 0x000000150d077224 */ /* 0x000fe400078e020c */
[----:B------:R-:W-:Y:S02]  /*7c30*/  IMAD.MOV.U32 R13, RZ, RZ, 0x1 ;  /* 0x00000001ff0d7424 */ /* 0x000fe400078e00ff */
[----:B------:R-:W-:Y:S01]  /*7c40*/  IMAD.IADD R7, R11, 0x1, R7 ;  /* 0x000000010b077824 */ /* 0x000fe200078e0207 */
[----:B------:R-:W2:Y:S01]  /*7c50*/  LDC R28, c[0x0][0x658] ;  /* 0x00019600ff1c7b82 */ /* 0x000ea20000000800 */
[----:B------:R-:W-:-:S02]  /*7c60*/  I2FP.F32.U32 R11, R24 ;  /* 0x00000018000b7245 */ /* 0x000fc40000201000 */
[----:B---3--:R-:W-:-:S03]  /*7c70*/  ISETP.NE.U32.AND P0, PT, R30, RZ, PT ;  /* 0x000000ff1e00720c */ /* 0x008fc60003f05070 */
[----:B------:R-:W-:Y:S01]  /*7c80*/  FMUL R12, R11, UR6 ;  /* 0x000000060b0c7c20 */ /* 0x000fe20008400000 */
[----:B------:R-:W-:Y:S01]  /*7c90*/  ISETP.NE.AND.EX P0, PT, R31, RZ, PT, P0 ;  /* 0x000000ff1f00720c */ /* 0x000fe20003f05300 */
[----:B------:R-:W3:Y:S01]  /*7ca0*/  LDC R23, c[0x0][0x148] ;  /* 0x00005200ff177b82 */ /* 0x000ee20000000800 */
[-CC-:B0-----:R-:W-:Y:S01]  /*7cb0*/  SHF.R.U64 R18, R10, R14.reuse, R7.reuse ;  /* 0x0000000e0a127219 */ /* 0x181fe20000001207 */
[----:B------:R0:W4:Y:S01]  /*7cc0*/  F2I.U32.TRUNC.NTZ R20, R12 ;  /* 0x0000000c00147305 */ /* 0x000122000020f000 */
[----:B------:R-:W-:Y:S01]  /*7cd0*/  SHF.R.U32.HI R7, RZ, R14, R7 ;  /* 0x0000000eff077219 */ /* 0x000fe20000011607 */
[----:B------:R-:W-:-:S04]  /*7ce0*/  IMAD.MOV.U32 R11, RZ, RZ, -0x1 ;  /* 0xffffffffff0b7424 */ /* 0x000fc800078e00ff */
[----:B------:R-:W0:Y:S01]  /*7cf0*/  LDC R22, c[0x0][0x600] ;  /* 0x00018000ff167b82 */ /* 0x000e220000000800 */
[-CC-:B-1----:R-:W-:Y:S02]  /*7d00*/  SHF.R.U64 R16, R18, R26.reuse, R7.reuse ;  /* 0x0000001a12107219 */ /* 0x182fe40000001207 */
[----:B------:R-:W-:-:S05]  /*7d10*/  SHF.R.U32.HI R7, RZ, R26, R7 ;  /* 0x0000001aff077219 */ /* 0x000fca0000011607 */
[----:B------:R-:W1:Y:S01]  /*7d20*/  LDC R29, c[0x0][0x648] ;  /* 0x00019200ff1d7b82 */ /* 0x000e620000000800 */
[-C--:B--2---:R-:W-:Y:S02]  /*7d30*/  SHF.L.U32 R10, R11, R28.reuse, RZ ;  /* 0x0000001c0b0a7219 */ /* 0x084fe400000006ff */
[-CC-:B------:R-:W-:Y:S02]  /*7d40*/  SHF.R.U64 R21, R16, R28.reuse, R7.reuse ;  /* 0x0000001c10157219 */ /* 0x180fe40000001207 */
[----:B------:R-:W-:Y:S02]  /*7d50*/  SHF.R.U32.HI R11, RZ, R28, R7 ;  /* 0x0000001cff0b7219 */ /* 0x000fe40000011607 */
[----:B------:R-:W-:Y:S01]  /*7d60*/  LOP3.LUT R27, RZ, R10, RZ, 0x33, !PT ;  /* 0x0000000aff1b7212 */ /* 0x000fe200078e33ff */
[----:B------:R-:W2:Y:S01]  /*7d70*/  LDC R33, c[0x0][0x638] ;  /* 0x00018e00ff217b82 */ /* 0x000ea20000000800 */
[----:B------:R-:W-:Y:S01]  /*7d80*/  SHF.L.U32 R28, R13, R28, RZ ;  /* 0x0000001c0d1c7219 */ /* 0x000fe200000006ff */
[----:B------:R-:W-:-:S06]  /*7d90*/  IMAD.MOV.U32 R10, RZ, RZ, R21 ;  /* 0x000000ffff0a7224 */ /* 0x000fcc00078e0015 */
[----:B------:R-:W0:Y:S01]  /*7da0*/  LDC R34, c[0x0][0x610] ;  /* 0x00018400ff227b82 */ /* 0x000e220000000800 */
[----:B----4-:R-:W-:Y:S05]  /*7db0*/  @!P0 BRA `(.L_x_170) ;  /* 0x0000000000288947 */ /* 0x010fea0003800000 */
[----:B------:R-:W4:Y:S02]  /*7dc0*/  LDC R10, c[0x0][0x64c] ;  /* 0x00019300ff0a7b82 */ /* 0x000f240000000800 */
[----:B----4-:R-:W-:-:S05]  /*7dd0*/  IADD3 R7, P0, R21, R10, RZ ;  /* 0x0000000a15077210 */ /* 0x010fca0007f1e0ff */
[----:B------:R-:W-:-:S04]  /*7de0*/  IMAD.X R17, RZ, RZ, R11, P0 ;  /* 0x000000ffff117224 */ /* 0x000fc800000e060b */
[----:B------:R-:W-:-:S04]  /*7df0*/  IMAD.WIDE.U32 R10, R17, R30, RZ ;  /* 0x0000001e110a7225 */ /* 0x000fc800078e00ff */
[----:B0-----:R-:W-:-:S04]  /*7e00*/  IMAD.WIDE.U32 R12, P0, R7, R31, R10 ;  /* 0x0000001f070c7225 */ /* 0x001fc8000780000a */
[----:B------:R-:W-:-:S04]  /*7e10*/  IMAD.WIDE.U32 R10, R7, R30, RZ ;  /* 0x0000001e070a7225 */ /* 0x000fc800078e00ff */
[----:B------:R-:W-:Y:S01]  /*7e20*/  IMAD.X R15, RZ, RZ, RZ, P0 ;  /* 0x000000ffff0f7224 */ /* 0x000fe200000e06ff */
[----:B------:R-:W-:Y:S01]  /*7e30*/  IADD3 RZ, P0, R11, R12, RZ ;  /* 0x0000000c0bff7210 */ /* 0x000fe20007f1e0ff */
[----:B------:R-:W-:-:S04]  /*7e40*/  IMAD.MOV.U32 R14, RZ, RZ, R13 ;  /* 0x000000ffff0e7224 */ /* 0x000fc800078e000d */
[----:B------:R-:W-:-:S08]  /*7e50*/  IMAD.WIDE.U32.X R10, R17, R31, R14, P0 ;  /* 0x0000001f110a7225 */ /* 0x000fd000000e040e */
.L_x_170:
[----:B-1----:R-:W-:Y:S01]  /*7e60*/  SHF.R.U64 R7, R10, R29, R11 ;  /* 0x0000001d0a077219 */ /* 0x002fe2000000120b */
[----:B0-----:R-:W-:Y:S01]  /*7e70*/  VIADD R11, R22, 0xffffffff ;  /* 0xffffffff160b7836 */ /* 0x001fe20000000000 */
[----:B------:R-:W-:Y:S01]  /*7e80*/  LOP3.LUT R32, R16, R27, RZ, 0xc0, !PT ;  /* 0x0000001b10207212 */ /* 0x000fe200078ec0ff */
[----:B------:R-:W-:Y:S02]  /*7e90*/  IMAD.MOV R20, RZ, RZ, -R20 ;  /* 0x000000ffff147224 */ /* 0x000fe400078e0a14 */
[----:B------:R-:W-:Y:S01]  /*7ea0*/  IMAD.MOV R10, RZ, RZ, -R7 ;  /* 0x000000ffff0a7224 */ /* 0x000fe200078e0a07 */
[----:B------:R-:W-:Y:S01]  /*7eb0*/  LOP3.LUT R18, R18, R11, RZ, 0xc0, !PT ;  /* 0x0000000b12127212 */ /* 0x000fe200078ec0ff */
[----:B------:R-:W-:Y:S02]  /*7ec0*/  IMAD R32, R28, R7, R32 ;  /* 0x000000071c207224 */ /* 0x000fe400078e0220 */
[----:B---3--:R-:W-:Y:S02]  /*7ed0*/  @P3 IMAD R25, R23, R20, R24 ;  /* 0x0000001417193224 */ /* 0x008fe400078e0218 */
[----:B--2---:R-:W-:-:S02]  /*7ee0*/  IMAD R7, R10, R33, R21 ;  /* 0x000000210a077224 */ /* 0x004fc400078e0215 */
[----:B------:R-:W-:Y:S02]  /*7ef0*/  IMAD R32, R32, R34, R25 ;  /* 0x0000002220207224 */ /* 0x000fe400078e0219 */
[----:B------:R-:W-:Y:S02]  /*7f00*/  IMAD R7, R7, R22, R18 ;  /* 0x0000001607077224 */ /* 0x000fe400078e0212 */
[----:B------:R-:W-:-:S03]  /*7f10*/  IMAD.MOV.U32 R10, RZ, RZ, 0x1 ;  /* 0x00000001ff0a7424 */ /* 0x000fc600078e00ff */
[----:B------:R-:W-:Y:S02]  /*7f20*/  SEL R11, R7, R32, !P3 ;  /* 0x00000020070b7207 */ /* 0x000fe40005800000 */
[----:B------:R-:W-:Y:S01]  /*7f30*/  SEL R32, R32, R7, !P3 ;  /* 0x0000000720207207 */ /* 0x000fe20005800000 */
[----:B------:R-:W-:-:S07]  /*7f40*/  IMAD.MOV.U32 R7, RZ, RZ, R19 ;  /* 0x000000ffff077224 */ /* 0x000fce00078e0013 */
.L_x_168:
[----:B------:R-:W-:Y:S01]  /*7f50*/  LOP3.LUT P0, RZ, R10, 0xff, RZ, 0xc0, !PT ;  /* 0x000000ff0aff7812 */ /* 0x000fe2000780c0ff */
[----:B------:R-:W-:-:S12]  /*7f60*/  IMAD.MOV.U32 R10, RZ, RZ, R32 ;  /* 0x000000ffff0a7224 */ /* 0x000fd800078e0020 */
[----:B------:R-:W-:Y:S05]  /*7f70*/  @P0 BRA `(.L_x_171) ;  /* 0xffffff90008c0947 */ /* 0x000fea000383ffff */
[----:B------:R-:W-:Y:S05]  /*7f80*/  EXIT ;  /* 0x000000000000794d */ /* 0x000fea0003800000 */
.L_x_7:
[----:B0-----:R-:W-:Y:S01]  /*7f90*/  ULDC.64 UR4, c[0x0][0x650] ;  /* 0x0001940000047ab9 */ /* 0x001fe20000000a00 */
        /* <DEDUP_REMOVED lines=25> */
.L_x_173:
[----:B------:R-:W0:Y:S01]  /*8130*/  LDC.64 R28, c[0x0][0x640] ;  /* 0x00019000ff1c7b82 */ /* 0x000e220000000a00 */
[-CC-:B------:R-:W-:Y:S01]  /*8140*/  SHF.R.U64 R21, R16, R6.reuse, R17.reuse ;  /* 0x0000000610157219 */ /* 0x180fe20000001211 */
[----:B------:R-:W-:Y:S01]  /*8150*/  IMAD.MOV.U32 R31, RZ, RZ, 0x1 ;  /* 0x00000001ff1f7424 */ /* 0x000fe200078e00ff */
[----:B------:R-:W-:Y:S02]  /*8160*/  SHF.R.U32.HI R5, RZ, R6, R17 ;  /* 0x00000006ff057219 */ /* 0x000fe40000011611 */
        /* <DEDUP_REMOVED lines=9> */
[----:B0-----:R-:W-:Y:S01]  /*8200*/  ISETP.NE.U32.AND P0, PT, R28, RZ, PT ;  /* 0x000000ff1c00720c */ /* 0x001fe20003f05070 */
[----:B------:R-:W-:-:S03]  /*8210*/  IMAD.MOV.U32 R11, RZ, RZ, -0x1 ;  /* 0xffffffffff0b7424 */ /* 0x000fc600078e00ff */
[----:B------:R-:W-:Y:S02]  /*8220*/  ISETP.NE.AND.EX P0, PT, R29, RZ, PT, P0 ;  /* 0x000000ff1d00720c */ /* 0x000fe40003f05300 */
[----:B------:R-:W0:Y:S01]  /*8230*/  LDC R24, c[0x0][0x600] ;  /* 0x00018000ff187b82 */ /* 0x000e220000000800 */
[-CC-:B-1----:R-:W-:Y:S02]  /*8240*/  SHF.R.U64 R18, R10, R14.reuse, R5.reuse ;  /* 0x0000000e0a127219 */ /* 0x182fe40000001205 */
[----:B------:R-:W-:-:S05]  /*8250*/  SHF.R.U32.HI R5, RZ, R14, R5 ;  /* 0x0000000eff057219 */ /* 0x000fca0000011605 */
        /* <DEDUP_REMOVED lines=21> */
.L_x_174:
[----:B-1----:R-:W-:Y:S01]  /*83b0*/  SHF.R.U64 R6, R10, R25, R11 ;  /* 0x000000190a067219 */ /* 0x002fe2000000120b */
[----:B0-----:R-:W-:Y:S01]  /*83c0*/  VIADD R11, R24, 0xffffffff ;  /* 0xffffffff180b7836 */ /* 0x001fe20000000000 */
[----:B------:R-:W-:Y:S01]  /*83d0*/  SHF.L.U32 R9, R31, R26, RZ ;  /* 0x0000001a1f097219 */ /* 0x000fe200000006ff */
[----:B------:R-:W-:Y:S01]  /*83e0*/  @P3 IMAD R12, R13, R20, R8 ;  /* 0x000000140d0c3224 */ /* 0x000fe200078e0208 */
[----:B------:R-:W-:Y:S01]  /*83f0*/  LOP3.LUT R5, R22, R33, RZ, 0xc0, !PT ;  /* 0x0000002116057212 */ /* 0x000fe200078ec0ff */
[----:B------:R-:W-:Y:S01]  /*8400*/  IMAD.MOV R10, RZ, RZ, -R6 ;  /* 0x000000ffff0a7224 */ /* 0x000fe200078e0a06 */
[----:B------:R-:W-:Y:S01]  /*8410*/  LOP3.LUT R18, R18, R11, RZ, 0xc0, !PT ;  /* 0x0000000b12127212 */ /* 0x000fe200078ec0ff */
[----:B------:R-:W-:Y:S02]  /*8420*/  IMAD.MOV.U32 R8, RZ, RZ, 0x1 ;  /* 0x00000001ff087424 */ /* 0x000fe400078e00ff */
[----:B------:R-:W-:Y:S02]  /*8430*/  IMAD R9, R9, R6, R5 ;  /* 0x0000000609097224 */ /* 0x000fe400078e0205 */
[----:B--2---:R-:W-:-:S02]  /*8440*/  IMAD R5, R10, R27, R23 ;  /* 0x0000001b0a057224 */ /* 0x004fc400078e0217 */
[----:B---3--:R-:W-:Y:S02]  /*8450*/  IMAD R6, R9, R30, R12 ;  /* 0x0000001e09067224 */ /* 0x008fe400078e020c */
[----:B------:R-:W-:Y:S01]  /*8460*/  IMAD R9, R5, R24, R18 ;  /* 0x0000001805097224 */ /* 0x000fe200078e0212 */
[----:B------:R-:W-:Y:S01]  /*8470*/  PRMT R5, R8, 0x7610, R5 ;  /* 0x0000761008057816 */ /* 0x000fe20000000005 */
[----:B------:R-:W-:-:S03]  /*8480*/  IMAD.MOV.U32 R16, RZ, RZ, R21 ;  /* 0x000000ffff107224 */ /* 0x000fc600078e0015 */
[----:B------:R-:W-:Y:S02]  /*8490*/  SEL R17, R9, R6, !P3 ;  /* 0x0000000609117207 */ /* 0x000fe40005800000 */
[----:B------:R-:W-:-:S07]  /*84a0*/  SEL R6, R6, R9, !P3 ;  /* 0x0000000906067207 */ /* 0x000fce0005800000 */
.L_x_172:
[----:B------:R-:W-:-:S08]  /*84b0*/  NOP ;  /* 0x0000000000007918 */ /* 0x000fd00000000000 */
[----:B------:R-:W0:-:S00]  /*84c0*/  USETMAXREG.DEALLOC.CTAPOOL 0x28 ;  /* 0x00000028000079c8 */ /* 0x000e0000080e0500 */
[----:B0-----:R-:W-:-:S13]  /*84d0*/  ISETP.NE.AND P0, PT, R7, RZ, PT ;  /* 0x000000ff0700720c */ /* 0x001fda0003f05270 */
[----:B------:R-:W-:Y:S05]  /*84e0*/  @P0 EXIT ;  /* 0x000000000000094d */ /* 0x000fea0003800000 */
[----:B------:R-:W-:Y:S01]  /*84f0*/  LOP3.LUT P0, RZ, R5, 0xff, RZ, 0xc0, !PT ;  /* 0x000000ff05ff7812 */ /* 0x000fe2000780c0ff */
[----:B------:R-:W-:Y:S02]  /*8500*/  IMAD.MOV.U32 R11, RZ, RZ, 0x1 ;  /* 0x00000001ff0b7424 */ /* 0x000fe400078e00ff */
[----:B------:R-:W-:-:S10]  /*8510*/  IMAD.MOV.U32 R15, RZ, RZ, RZ ;  /* 0x000000ffff0f7224 */ /* 0x000fd400078e00ff */
[----:B------:R-:W-:Y:S05]  /*8520*/  @!P0 BRA `(.L_x_175) ;  /* 0x0000000c00748947 */ /* 0x000fea0003800000 */
[----:B------:R-:W0:Y:S01]  /*8530*/  LDC R5, c[0x0][0x28c] ;  /* 0x0000a300ff057b82 */ /* 0x000e220000000800 */
[----:B------:R-:W-:Y:S01]  /*8540*/  ULDC UR5, c[0x0][0x658] ;  /* 0x0001960000057ab9 */ /* 0x000fe20000000800 */
[----:B------:R-:W-:Y:S01]  /*8550*/  UMOV UR11, 0xffffffff ;  /* 0xffffffff000b7882 */ /* 0x000fe20000000000 */
[----:B------:R-:W-:Y:S01]  /*8560*/  UMOV UR16, 0x1 ;  /* 0x0000000100107882 */ /* 0x000fe20000000000 */
[----:B------:R-:W-:Y:S01]  /*8570*/  USHF.L.U32 UR11, UR11, UR5, URZ ;  /* 0x000000050b0b7299 */ /* 0x000fe2000800063f */
[----:B------:R-:W-:Y:S01]  /*8580*/  BSSY B0, `(.L_x_175) ;  /* 0x00000d7000007945 */ /* 0x000fe20003800000 */
[----:B------:R-:W-:Y:S01]  /*8590*/  ULDC UR9, c[0x0][0xc] ;  /* 0x0000030000097ab9 */ /* 0x000fe20000000800 */
[----:B------:R-:W-:Y:S01]  /*85a0*/  ULDC UR12, c[0x0][0x10] ;  /* 0x00000400000c7ab9 */ /* 0x000fe20000000800 */
[----:B------:R-:W1:Y:S01]  /*85b0*/  S2UR UR8, SR_CgaCtaId ;  /* 0x00000000000879c3 */ /* 0x000e620000008800 */
[----:B------:R-:W-:Y:S01]  /*85c0*/  ULOP3.LUT UR13, URZ, UR11, URZ, 0x33, !UPT ;  /* 0x0000000b3f0d7292 */ /* 0x000fe2000f8e333f */
[----:B------:R-:W-:Y:S01]  /*85d0*/  IMAD.MOV.U32 R13, RZ, RZ, 0x1 ;  /* 0x00000001ff0d7424 */ /* 0x000fe200078e00ff */
[----:B------:R-:W-:Y:S01]  /*85e0*/  LOP3.LUT R14, R4, 0x2, RZ, 0xfc, !PT ;  /* 0x00000002040e7812 */ /* 0x000fe200078efcff */
[----:B------:R-:W-:Y:S01]  /*85f0*/  IMAD.MOV.U32 R11, RZ, RZ, 0x1 ;  /* 0x00000001ff0b7424 */ /* 0x000fe200078e00ff */
[----:B------:R-:W-:Y:S01]  /*8600*/  ULDC UR4, c[0x0][0x600] ;  /* 0x0001800000047ab9 */ /* 0x000fe20000000800 */
[----:B------:R-:W-:Y:S01]  /*8610*/  IMAD.MOV.U32 R15, RZ, RZ, RZ ;  /* 0x000000ffff0f7224 */ /* 0x000fe200078e00ff */
[----:B------:R-:W-:Y:S01]  /*8620*/  UMOV UR15, 0x5 ;  /* 0x00000005000f7882 */ /* 0x000fe20000000000 */
[----:B------:R-:W-:-:S02]  /*8630*/  UIADD3 UR4, UR4, -0x1, URZ ;  /* 0xffffffff04047890 */ /* 0x000fc4000fffe03f */
[----:B------:R-:W-:Y:S01]  /*8640*/  USHF.L.U32 UR5, UR16, UR5, URZ ;  /* 0x0000000510057299 */ /* 0x000fe2000800063f */
[----:B------:R-:W-:Y:S01]  /*8650*/  ULDC.64 UR28, c[0x0][0x198] ;  /* 0x00006600001c7ab9 */ /* 0x000fe20000000a00 */
[----:B0-----:R-:W-:-:S05]  /*8660*/  VIADD R5, R5, 0x1f ;  /* 0x0000001f05057836 */ /* 0x001fca0000000000 */
[----:B------:R-:W-:Y:S01]  /*8670*/  SHF.R.S32.HI R8, RZ, 0x1f, R5 ;  /* 0x0000001fff087819 */ /* 0x000fe20000011405 */
[----:B-1----:R-:W-:-:S03]  /*8680*/  ULOP3.LUT UR10, UR8, 0x1, URZ, 0xc0, !UPT ;  /* 0x00000001080a7892 */ /* 0x002fc6000f8ec03f */
[----:B------:R-:W-:Y:S01]  /*8690*/  LEA.HI R8, R8, R5, RZ, 0x5 ;  /* 0x0000000508087211 */ /* 0x000fe200078f28ff */
[----:B------:R-:W-:Y:S02]  /*86a0*/  USHF.R.U32.HI UR27, URZ, 0x1, UR8 ;  /* 0x000000013f1b7899 */ /* 0x000fe40008011608 */
[----:B------:R-:W-:Y:S01]  /*86b0*/  USHF.L.U32 UR6, UR8, 0x5, URZ ;  /* 0x0000000508067899 */ /* 0x000fe2000800063f */
[----:B------:R-:W-:Y:S01]  /*86c0*/  SHF.R.S32.HI R10, RZ, 0x5, R8 ;  /* 0x00000005ff0a7819 */ /* 0x000fe20000011408 */
[----:B------:R-:W-:Y:S02]  /*86d0*/  USHF.L.U32 UR7, UR8, 0xa, URZ ;  /* 0x0000000a08077899 */ /* 0x000fe4000800063f */
[----:B------:R-:W-:Y:S02]  /*86e0*/  ULOP3.LUT UR8, UR8, 0xfffffffe, URZ, 0xc0, !UPT ;  /* 0xfffffffe08087892 */ /* 0x000fe4000f8ec03f */
[----:B------:R-:W-:Y:S01]  /*86f0*/  UISETP.GT.U32.AND UP0, UPT, UR10, 0xffff, UPT ;  /* 0x0000ffff0a00788c */ /* 0x000fe2000bf04070 */
[----:B------:R-:W-:Y:S01]  /*8700*/  VIADD R5, R10, 0x1 ;  /* 0x000000010a057836 */ /* 0x000fe20000000000 */
[----:B------:R-:W-:-:S02]  /*8710*/  USHF.L.U32 UR14, UR16, UR8, URZ ;  /* 0x00000008100e7299 */ /* 0x000fc4000800063f */
[----:B------:R-:W-:Y:S02]  /*8720*/  ULOP3.LUT UR11, UR8, 0x1, URZ, 0xfc, !UPT ;  /* 0x00000001080b7892 */ /* 0x000fe4000f8efc3f */
[----:B------:R-:W-:Y:S02]  /*8730*/  UIMAD.WIDE.U32 UR8, UR9, UR12, URZ ;  /* 0x0000000c090872a5 */ /* 0x000fe4000f8e003f */
[----:B------:R-:W-:Y:S01]  /*8740*/  USEL UR10, UR10, 0xffff, !UP0 ;  /* 0x0000ffff0a0a7887 */ /* 0x000fe2000c000000 */
[----:B------:R-:W-:Y:S01]  /*8750*/  ULDC UR12, c[0x0][0x14] ;  /* 0x00000500000c7ab9 */ /* 0x000fe20000000800 */
[----:B------:R-:W-:Y:S02]  /*8760*/  USHF.L.U32 UR11, UR16, UR11, URZ ;  /* 0x0000000b100b7299 */ /* 0x000fe4000800063f */
[----:B------:R-:W-:Y:S02]  /*8770*/  UIMAD.WIDE.U32 UR24, UR8, UR12, URZ ;  /* 0x0000000c081872a5 */ /* 0x000fe4000f8e003f */
[----:B------:R-:W-:-:S02]  /*8780*/  UIMAD UR21, UR9, UR12, URZ ;  /* 0x0000000c091572a4 */ /* 0x000fc4000f8e023f */
[----:B------:R-:W-:Y:S02]  /*8790*/  ULOP3.LUT UR10, UR10, 0xffff, URZ, 0xc0, !UPT ;  /* 0x0000ffff0a0a7892 */ /* 0x000fe4000f8ec03f */
[----:B------:R-:W-:Y:S02]  /*87a0*/  ULOP3.LUT UR6, UR6, 0x20, URZ, 0xc0, !UPT ;  /* 0x0000002006067892 */ /* 0x000fe4000f8ec03f */
[----:B------:R-:W-:Y:S02]  /*87b0*/  ULOP3.LUT UR7, UR7, 0x400, URZ, 0xc0, !UPT ;  /* 0x0000040007077892 */ /* 0x000fe4000f8ec03f */
[----:B------:R-:W-:Y:S02]  /*87c0*/  ULOP3.LUT UR14, UR14, UR11, URZ, 0xfc, !UPT ;  /* 0x0000000b0e0e7292 */ /* 0x000fe4000f8efc3f */
[----:B------:R-:W-:Y:S02]  /*87d0*/  UIADD3 UR21, UR25, UR21, URZ ;  /* 0x0000001519157290 */ /* 0x000fe4000fffe03f */
[----:B------:R-:W-:-:S12]  /*87e0*/  USHF.L.U32 UR15, UR15, UR10, URZ ;  /* 0x0000000a0f0f7299 */ /* 0x000fd8000800063f */
.L_x_186:
[----:B------:R-:W-:-:S03]  /*87f0*/  UMOV UR8, 0xffffffff ;  /* 0xffffffff00087882 */ /* 0x000fc60000000000 */
[----:B------:R-:W-:Y:S05]  /*8800*/  BRA.DIV UR8, `(.L_x_176) ;  /* 0x0000000e08887947 */ /* 0x000fea000b800000 */
[----:B------:R-:W-:-:S13]  /*8810*/  ELECT P0, URZ, PT ;  /* 0x00000000003f782f */ /* 0x000fda0003800000 */
.L_x_196:
[----:B------:R-:W0:Y:S01]  /*8820*/  LDC R7, c[0x0][0x28c] ;  /* 0x0000a300ff077b82 */ /* 0x000e220000000800 */
[----:B------:R-:W-:Y:S01]  /*8830*/  BSSY B1, `(.L_x_177) ;  /* 0x000003b000017945 */ /* 0x000fe20003800000 */
[----:B0-----:R-:W-:-:S13]  /*8840*/  ISETP.LT.OR P0, PT, R7, 0x1, !P0 ;  /* 0x000000010700780c */ /* 0x001fda0004701670 */
[----:B------:R-:W-:Y:S05]  /*8850*/  @P0 BRA `(.L_x_178) ;  /* 0x0000000000e00947 */ /* 0x000fea0003800000 */
[----:B------:R-:W-:Y:S01]  /*8860*/  LEA R9, R6, UR27, 0x1 ;  /* 0x0000001b06097c11 */ /* 0x000fe2000f8e08ff */
[----:B------:R-:W-:Y:S01]  /*8870*/  IMAD.MOV.U32 R21, RZ, RZ, RZ ;  /* 0x000000ffff157224 */ /* 0x000fe200078e00ff */
[----:B------:R-:W-:Y:S01]  /*8880*/  LEA R17, R17, UR6, 0x6 ;  /* 0x0000000611117c11 */ /* 0x000fe2000f8e30ff */
[----:B------:R-:W-:Y:S02]  /*8890*/  IMAD.MOV.U32 R6, RZ, RZ, R5 ;  /* 0x000000ffff067224 */ /* 0x000fe400078e0005 */
[----:B------:R-:W-:Y:S02]  /*88a0*/  IMAD.MOV.U32 R7, RZ, RZ, R11 ;  /* 0x000000ffff077224 */ /* 0x000fe400078e000b */
[----:B------:R-:W-:Y:S02]  /*88b0*/  IMAD.MOV.U32 R8, RZ, RZ, R15 ;  /* 0x000000ffff087224 */ /* 0x000fe400078e000f */
[----:B------:R-:W-:-:S07]  /*88c0*/  IMAD.SHL.U32 R18, R9, 0x80, RZ ;  /* 0x0000008009127824 */ /* 0x000fce00078e00ff */
.L_x_181:
[----:B------:R-:W0:Y:S01]  /*88d0*/  S2R R12, SR_CgaCtaId ;  /* 0x00000000000c7919 */ /* 0x000e220000008800 */
[----:B------:R-:W-:Y:S02]  /*88e0*/  MOV R9, 0x400 ;  /* 0x0000040000097802 */ /* 0x000fe40000000f00 */
[----:B------:R-:W-:Y:S02]  /*88f0*/  LOP3.LUT P1, RZ, R0, 0x7f, RZ, 0xc0, !PT ;  /* 0x0000007f00ff7812 */ /* 0x000fe4000782c0ff */
[----:B0-----:R-:W-:Y:S02]  /*8900*/  LEA R19, R12, R9, 0x18 ;  /* 0x000000090c137211 */ /* 0x001fe400078ec0ff */
[----:B------:R-:W-:-:S09]  /*8910*/  SHF.L.U32 R9, R7, 0x1f, RZ ;  /* 0x0000001f07097819 */ /* 0x000fd200000006ff */
[----:B------:R-:W0:Y:S01]  /*8920*/  @!P1 LDC R12, c[0x0][0x500] ;  /* 0x00014000ff0c9b82 */ /* 0x000e220000000800 */
[----:B------:R-:W-:-:S04]  /*8930*/  IMAD R20, R8, 0x8, R19 ;  /* 0x0000000808147824 */ /* 0x000fc800078e0213 */
[----:B------:R-:W1:Y:S02]  /*8940*/  SYNCS.PHASECHK.TRANS64.TRYWAIT P0, [R20+URZ+0x18], R9 ;  /* 0x00001809140075a7 */ /* 0x000e64000800017f */
[----:B-1----:R-:W-:Y:S05]  /*8950*/  @!P0 BRA `(.L_x_179) ;  /* 0x0000000c00548947 */ /* 0x002fea0003800000 */
.L_x_197:
[----:B-1----:R-:W-:Y:S01]  /*8960*/  PRMT R9, R14, 0x9910, RZ ;  /* 0x000099100e097816 */ /* 0x002fe200000000ff */
[----:B0-----:R0:W-:Y:S03]  /*8970*/  @!P1 SYNCS.ARRIVE.TRANS64 RZ, [R20+URZ], R12 ;  /* 0x0000000c14ff99a7 */ /* 0x0011e6000800003f */
[----:B------:R-:W-:-:S13]  /*8980*/  ISETP.NE.AND P0, PT, R9, 0x2, PT ;  /* 0x000000020900780c */ /* 0x000fda0003f05270 */
[----:B0-----:R-:W-:Y:S05]  /*8990*/  @P0 BRA `(.L_x_180) ;  /* 0x0000000000040947 */ /* 0x001fea0003800000 */
[----:B------:R-:W-:Y:S01]  /*89a0*/  BPT.TRAP 0x1 ;  /* 0x000000040000795c */ /* 0x000fe20000300000 */
.L_x_180:
[----:B------:R-:W-:Y:S01]  /*89b0*/  LEA R9, R8, UR27, 0x1 ;  /* 0x0000001b08097c11 */ /* 0x000fe2000f8e08ff */
[----:B------:R-:W-:Y:S01]  /*89c0*/  VIADD R6, R6, 0xffffffff ;  /* 0xffffffff06067836 */ /* 0x000fe20000000000 */
[----:B------:R-:W-:Y:S01]  /*89d0*/  R2UR UR11, R8 ;  /* 0x00000000080b72ca */ /* 0x000fe200000e0000 */
[----:B------:R-:W-:Y:S01]  /*89e0*/  UIADD3 UR16, UP0, UR28, 0xf0, URZ ;  /* 0x000000f01c107890 */ /* 0x000fe2000ff1e03f */
[----:B------:R-:W-:Y:S01]  /*89f0*/  R2UR UR22, R19 ;  /* 0x00000000131672ca */ /* 0x000fe200000e0000 */
[----:B------:R-:W-:Y:S01]  /*8a00*/  IMAD.U32 R9, R9, 0x1000, R19 ;  /* 0x0000100009097824 */ /* 0x000fe200078e0013 */
[----:B------:R-:W-:Y:S01]  /*8a10*/  R2UR UR23, R18 ;  /* 0x00000000121772ca */ /* 0x000fe200000e0000 */
[----:B------:R-:W-:Y:S01]  /*8a20*/  UIADD3 UR32, UP1, UR28, 0x1f0, URZ ;  /* 0x000001f01c207890 */ /* 0x000fe2000ff3e03f */
[----:B------:R-:W-:Y:S01]  /*8a30*/  R2UR UR9, R20 ;  /* 0x00000000140972ca */ /* 0x000fe200000e0000 */
[----:B------:R-:W-:Y:S01]  /*8a40*/  UIADD3.X UR17, URZ, UR29, URZ, UP0, !UPT ;  /* 0x0000001d3f117290 */ /* 0x000fe200087fe43f */
[----:B------:R-:W-:Y:S01]  /*8a50*/  R2UR UR8, R9 ;  /* 0x00000000090872ca */ /* 0x000fe200000e0000 */
[----:B------:R-:W-:Y:S01]  /*8a60*/  UPRMT UR20, URZ, 0x5410, UR15 ;  /* 0x000054103f147896 */ /* 0x000fe2000800000f */
[----:B------:R-:W-:Y:S01]  /*8a70*/  R2UR UR10, R21 ;  /* 0x00000000150a72ca */ /* 0x000fe200000e0000 */
[----:B------:R-:W-:Y:S01]  /*8a80*/  VIADD R8, R8, 0x1 ;  /* 0x0000000108087836 */ /* 0x000fe20000000000 */
[----:B------:R-:W-:Y:S01]  /*8a90*/  R2UR UR12, R16 ;  /* 0x00000000100c72ca */ /* 0x000fe200000e0000 */
[----:B------:R-:W-:Y:S01]  /*8aa0*/  ULEA UR11, UR11, UR7, 0xb ;  /* 0x000000070b0b7291 */ /* 0x000fe2000f8e583f */
[----:B------:R-:W-:Y:S01]  /*8ab0*/  R2UR UR26, R17 ;  /* 0x00000000111a72ca */ /* 0x000fe200000e0000 */
[----:B------:R-:W-:Y:S01]  /*8ac0*/  UPRMT UR30, URZ, 0x5410, UR14 ;  /* 0x000054103f1e7896 */ /* 0x000fe2000800000e */
[----:B------:R-:W-:Y:S01]  /*8ad0*/  ISETP.GT.AND P1, PT, R6, 0x1, PT ;  /* 0x000000010600780c */ /* 0x000fe20003f24270 */
[----:B------:R-:W-:Y:S01]  /*8ae0*/  UIADD3 UR22, UR22, 0x6100, UR11 ;  /* 0x0000610016167890 */ /* 0x000fe2000fffe00b */
[----:B------:R-:W-:Y:S01]  /*8af0*/  ISETP.NE.AND P0, PT, R8, 0x3, PT ;  /* 0x000000030800780c */ /* 0x000fe20003f05270 */
[----:B------:R-:W-:Y:S01]  /*8b00*/  UIADD3.X UR33, URZ, UR29, URZ, UP1, !UPT ;  /* 0x0000001d3f217290 */ /* 0x000fe20008ffe43f */
[----:B------:R-:W-:Y:S01]  /*8b10*/  VIADD R21, R21, 0x20 ;  /* 0x0000002015157836 */ /* 0x000fe20000000000 */
[----:B------:R-:W-:Y:S01]  /*8b20*/  UIADD3 UR8, UR8, 0x100, URZ ;  /* 0x0000010008087890 */ /* 0x000fe2000fffe03f */
[----:B------:R-:W-:Y:S01]  /*8b30*/  SEL R12, RZ, 0x1, P0 ;  /* 0x00000001ff0c7807 */ /* 0x000fe20000000000 */
[----:B------:R-:W-:Y:S01]  /*8b40*/  UMOV UR18, 0x0 ;  /* 0x0000000000127882 */ /* 0x000fe20000000000 */
[----:B------:R-:W-:Y:S01]  /*8b50*/  UMOV UR19, 0x10000000 ;  /* 0x1000000000137882 */ /* 0x000fe20000000000 */
[----:B------:R-:W-:Y:S01]  /*8b60*/  UMOV UR11, UR23 ;  /* 0x00000017000b7c82 */ /* 0x000fe20008000000 */
[----:B------:R-:W-:-:S02]  /*8b70*/  LOP3.LUT R7, R7, R12, RZ, 0x3c, !PT ;  /* 0x0000000c07077212 */ /* 0x000fc400078e3cff */
[----:B------:R-:W-:Y:S02]  /*8b80*/  SEL R8, R8, RZ, P0 ;  /* 0x000000ff08087207 */ /* 0x000fe40000000000 */
[----:B------:R0:W-:Y:S02]  /*8b90*/  UTMALDG.3D.MULTICAST [UR8], [UR16], UR20, desc[UR18] ;  /* 0x00001208100073b4 */ /* 0x0001e40008011814 */
[----:B0-----:R-:W-:Y:S01]  /*8ba0*/  UMOV UR8, UR22 ;  /* 0x0000001600087c82 */ /* 0x001fe20008000000 */
[----:B------:R-:W-:Y:S02]  /*8bb0*/  UMOV UR11, UR26 ;  /* 0x0000001a000b7c82 */ /* 0x000fe40008000000 */
[----:B------:R0:W-:Y:S02]  /*8bc0*/  UTMALDG.3D.MULTICAST [UR8], [UR32], UR30, desc[UR18] ;  /* 0x00001208200073b4 */ /* 0x0001e4000801181e */
[----:B0-----:R-:W-:Y:S05]  /*8bd0*/  @P1 BRA `(.L_x_181) ;  /* 0xfffffffc003c1947 */ /* 0x001fea000383ffff */
.L_x_178:
[----:B------:R-:W-:Y:S05]  /*8be0*/  BSYNC B1 ;  /* 0x0000000000017941 */ /* 0x000fea0003800000 */
.L_x_177:
[----:B------:R-:W-:Y:S01]  /*8bf0*/  LOP3.LUT P1, RZ, R13, 0xff, RZ, 0xc0, !PT ;  /* 0x000000ff0dff7812 */ /* 0x000fe2000782c0ff */
[C---:B------:R-:W-:Y:S01]  /*8c00*/  IMAD.IADD R15, R10.reuse, 0x1, R15 ;  /* 0x000000010a0f7824 */ /* 0x040fe200078e020f */
[----:B------:R-:W-:Y:S01]  /*8c10*/  ULDC.64 UR8, c[0x0][0x650] ;  /* 0x0001940000087ab9 */ /* 0x000fe20000000a00 */
[C---:B------:R-:W-:Y:S01]  /*8c20*/  ISETP.GE.U32.AND P2, PT, R10.reuse, 0x3, PT ;  /* 0x000000030a00780c */ /* 0x040fe20003f46070 */
[----:B------:R-:W-:Y:S01]  /*8c30*/  BSSY B1, `(.L_x_182) ;  /* 0x0000069000017945 */ /* 0x000fe20003800000 */
[----:B------:R-:W-:Y:S01]  /*8c40*/  IMAD.MOV.U32 R17, RZ, RZ, -0x1 ;  /* 0xffffffffff117424 */ /* 0x000fe200078e00ff */
[----:B------:R-:W-:Y:S01]  /*8c50*/  ISETP.GT.U32.AND P0, PT, R15, 0x2, PT ;  /* 0x000000020f00780c */ /* 0x000fe20003f04070 */
[----:B------:R-:W-:Y:S01]  /*8c60*/  IMAD.MOV.U32 R16, RZ, RZ, -0x1 ;  /* 0xffffffffff107424 */ /* 0x000fe200078e00ff */
[----:B------:R-:W-:Y:S02]  /*8c70*/  PRMT R13, RZ, 0x7610, R13 ;  /* 0x00007610ff0d7816 */ /* 0x000fe4000000000d */
[----:B------:R-:W-:-:S03]  /*8c80*/  ISETP.LT.U32.AND P0, PT, R10, 0x3, P0 ;  /* 0x000000030a00780c */ /* 0x000fc60000701070 */
[----:B------:R-:W0:Y:S01]  /*8c90*/  @P1 S2R R7, SR_CgaCtaId ;  /* 0x0000000000071919 */ /* 0x000e220000008800 */
[----:B------:R-:W-:-:S04]  /*8ca0*/  @P1 MOV R6, 0x400 ;  /* 0x0000040000061802 */ /* 0x000fc80000000f00 */
[----:B0-----:R-:W-:Y:S01]  /*8cb0*/  @P1 LEA R8, R7, R6, 0x18 ;  /* 0x0000000607081211 */ /* 0x001fe200078ec0ff */
[----:B------:R-:W-:Y:S01]  /*8cc0*/  IMAD.WIDE.U32 R6, R15, -0x55555555, RZ ;  /* 0xaaaaaaab0f067825 */ /* 0x000fe200078e00ff */
[----:B------:R-:W-:Y:S02]  /*8cd0*/  SEL R6, RZ, 0x1, !P0 ;  /* 0x00000001ff067807 */ /* 0x000fe40004000000 */
[----:B------:R0:W-:Y:S01]  /*8ce0*/  @P1 SYNCS.ARRIVE.TRANS64.A1T0 RZ, [R8+URZ+0x48], RZ ;  /* 0x000048ff08ff19a7 */ /* 0x0001e2000810003f */
[----:B------:R-:W-:Y:S02]  /*8cf0*/  IADD3 R2, P1, R2, UR24, RZ ;  /* 0x0000001802027c10 */ /* 0x000fe4000ff3e0ff */
[----:B------:R-:W-:Y:S01]  /*8d00*/  LOP3.LUT R11, R11, R6, RZ, 0x3c, !PT ;  /* 0x000000060b0b7212 */ /* 0x000fe200078e3cff */
[----:B------:R-:W-:Y:S01]  /*8d10*/  IMAD.MOV.U32 R6, RZ, RZ, -0x1 ;  /* 0xffffffffff067424 */ /* 0x000fe200078e00ff */
[----:B------:R-:W-:Y:S02]  /*8d20*/  IADD3.X R3, R3, UR21, RZ, P1, !PT ;  /* 0x0000001503037c10 */ /* 0x000fe40008ffe4ff */
[----:B------:R-:W-:-:S02]  /*8d30*/  ISETP.GE.U32.AND P0, PT, R2, UR8, PT ;  /* 0x0000000802007c0c */ /* 0x000fc4000bf06070 */
[----:B0-----:R-:W-:Y:S02]  /*8d40*/  SHF.R.U32.HI R8, RZ, 0x1, R7 ;  /* 0x00000001ff087819 */ /* 0x001fe40000011607 */
[----:B------:R-:W-:Y:S02]  /*8d50*/  ISETP.GE.U32.AND.EX P0, PT, R3, UR9, PT, P0 ;  /* 0x0000000903007c0c */ /* 0x000fe4000bf06100 */
[----:B------:R-:W-:Y:S01]  /*8d60*/  @P2 LOP3.LUT R11, R11, 0x1, R8, 0x78, !PT ;  /* 0x000000010b0b2812 */ /* 0x000fe200078e7808 */
[----:B------:R-:W-:Y:S01]  /*8d70*/  IMAD R15, R8, -0x3, R15 ;  /* 0xfffffffd080f7824 */ /* 0x000fe200078e020f */
[----:B------:R-:W-:-:S09]  /*8d80*/  PRMT R7, RZ, 0x7610, R7 ;  /* 0x00007610ff077816 */ /* 0x000fd20000000007 */
[----:B------:R-:W-:Y:S05]  /*8d90*/  @P0 BRA `(.L_x_183) ;  /* 0x0000000400480947 */ /* 0x000fea0003800000 */
[----:B------:R-:W0:Y:S01]  /*8da0*/  S2R R17, SR_CTAID.X ;  /* 0x0000000000117919 */ /* 0x000e220000002500 */
[----:B------:R-:W-:Y:S01]  /*8db0*/  ULDC.64 UR8, c[0x0][0x628] ;  /* 0x00018a0000087ab9 */ /* 0x000fe20000000a00 */
[----:B------:R-:W1:Y:S01]  /*8dc0*/  LDC R18, c[0x0][0x144] ;  /* 0x00005100ff127b82 */ /* 0x000e620000000800 */
[----:B------:R-:W-:Y:S01]  /*8dd0*/  ISETP.NE.U32.AND P0, PT, RZ, UR8, PT ;  /* 0x00000008ff007c0c */ /* 0x000fe2000bf05070 */
[----:B------:R-:W2:Y:S01]  /*8de0*/  S2R R12, SR_CTAID.Y ;  /* 0x00000000000c7919 */ /* 0x000ea20000002600 */
[----:B------:R-:W-:Y:S01]  /*8df0*/  ULDC UR10, c[0x0][0x150] ;  /* 0x00005400000a7ab9 */ /* 0x000fe20000000800 */
[----:B------:R-:W-:Y:S01]  /*8e00*/  ULDC UR11, c[0x0][0x630] ;  /* 0x00018c00000b7ab9 */ /* 0x000fe20000000800 */
[----:B------:R-:W-:Y:S01]  /*8e10*/  ISETP.NE.AND.EX P0, PT, RZ, UR9, PT, P0 ;  /* 0x00000009ff007c0c */ /* 0x000fe2000bf05300 */
[----:B------:R-:W-:Y:S01]  /*8e20*/  IMAD.MOV.U32 R6, RZ, RZ, R2 ;  /* 0x000000ffff067224 */ /* 0x000fe200078e0002 */
[----:B0-----:R-:W-:-:S05]  /*8e30*/  I2FP.F32.U32 R7, R17 ;  /* 0x0000001100077245 */ /* 0x001fca0000201000 */
[----:B------:R-:W-:Y:S01]  /*8e40*/  FMUL R20, R7, UR10 ;  /* 0x0000000a07147c20 */ /* 0x000fe20008400000 */
[----:B------:R-:W-:-:S05]  /*8e50*/  IMAD.MOV.U32 R7, RZ, RZ, R3 ;  /* 0x000000ffff077224 */ /* 0x000fca00078e0003 */
[----:B--2---:R-:W-:Y:S05]  /*8e60*/  @!P0 BRA `(.L_x_184) ;  /* 0x0000000000288947 */ /* 0x004fea0003800000 */
[----:B------:R-:W-:Y:S02]  /*8e70*/  ULDC UR10, c[0x0][0x634] ;  /* 0x00018d00000a7ab9 */ /* 0x000fe40000000800 */
[----:B------:R-:W-:-:S05]  /*8e80*/  IADD3 R7, P0, R2, UR10, RZ ;  /* 0x0000000a02077c10 */ /* 0x000fca000ff1e0ff */
[----:B------:R-:W-:-:S04]  /*8e90*/  IMAD.X R19, RZ, RZ, R3, P0 ;  /* 0x000000ffff137224 */ /* 0x000fc800000e0603 */
[----:B------:R-:W-:-:S04]  /*8ea0*/  IMAD.WIDE.U32 R8, R19, UR8, RZ ;  /* 0x0000000813087c25 */ /* 0x000fc8000f8e00ff */
[----:B------:R-:W-:-:S04]  /*8eb0*/  IMAD.WIDE.U32 R8, P0, R7, UR9, R8 ;  /* 0x0000000907087c25 */ /* 0x000fc8000f800008 */
[----:B------:R-:W-:-:S04]  /*8ec0*/  IMAD.WIDE.U32 R6, R7, UR8, RZ ;  /* 0x0000000807067c25 */ /* 0x000fc8000f8e00ff */
[----:B------:R-:W-:Y:S01]  /*8ed0*/  IMAD.MOV.U32 R6, RZ, RZ, R9 ;  /* 0x000000ffff067224 */ /* 0x000fe200078e0009 */
[----:B------:R-:W-:Y:S01]  /*8ee0*/  IADD3 RZ, P1, R7, R8, RZ ;  /* 0x0000000807ff7210 */ /* 0x000fe20007f3e0ff */
[----:B------:R-:W-:-:S04]  /*8ef0*/  IMAD.X R7, RZ, RZ, RZ, P0 ;  /* 0x000000ffff077224 */ /* 0x000fc800000e06ff */
[----:B------:R-:W-:-:S08]  /*8f00*/  IMAD.WIDE.U32.X R6, R19, UR9, R6, P1 ;  /* 0x0000000913067c25 */ /* 0x000fd000088e0406 */
.L_x_184:
[--C-:B------:R-:W-:Y:S01]  /*8f10*/  SHF.R.U64 R16, R6, UR11, R7.reuse ;  /* 0x0000000b06107c19 */ /* 0x100fe20008001207 */
[----:B------:R-:W0:Y:S01]  /*8f20*/  F2I.U32.TRUNC.NTZ R20, R20 ;  /* 0x0000001400147305 */ /* 0x000e22000020f000 */
[----:B------:R-:W-:Y:S01]  /*8f30*/  SHF.R.U32.HI R6, RZ, UR11, R7 ;  /* 0x0000000bff067c19 */ /* 0x000fe20008011607 */
[----:B------:R-:W-:Y:S01]  /*8f40*/  ULDC.64 UR8, c[0x0][0x620] ;  /* 0x0001880000087ab9 */ /* 0x000fe20000000a00 */
[----:B------:R-:W-:Y:S01]  /*8f50*/  IADD3 R9, P0, RZ, -R16, RZ ;  /* 0x80000010ff097210 */ /* 0x000fe20007f1e0ff */
[----:B------:R-:W-:Y:S01]  /*8f60*/  ULDC.64 UR10, c[0x0][0x640] ;  /* 0x00019000000a7ab9 */ /* 0x000fe20000000a00 */
[----:B------:R-:W2:Y:S03]  /*8f70*/  LDC R21, c[0x0][0x148] ;  /* 0x00005200ff157b82 */ /* 0x000ea60000000800 */
[----:B------:R-:W-:Y:S01]  /*8f80*/  IMAD.X R6, RZ, RZ, ~R6, P0 ;  /* 0x000000ffff067224 */ /* 0x000fe200000e0e06 */
[----:B------:R-:W-:-:S03]  /*8f90*/  ISETP.NE.U32.AND P0, PT, RZ, UR10, PT ;  /* 0x0000000aff007c0c */ /* 0x000fc6000bf05070 */
[----:B------:R-:W-:Y:S01]  /*8fa0*/  IMAD R8, R6, UR8, RZ ;  /* 0x0000000806087c24 */ /* 0x000fe2000f8e02ff */
[----:B------:R-:W-:Y:S01]  /*8fb0*/  ISETP.NE.AND.EX P0, PT, RZ, UR11, PT, P0 ;  /* 0x0000000bff007c0c */ /* 0x000fe2000bf05300 */
[----:B------:R-:W-:Y:S01]  /*8fc0*/  IMAD.WIDE.U32 R6, R9, UR8, R2 ;  /* 0x0000000809067c25 */ /* 0x000fe2000f8e0002 */
[----:B------:R-:W-:-:S03]  /*8fd0*/  ULDC UR8, c[0x0][0x618] ;  /* 0x0001860000087ab9 */ /* 0x000fc60000000800 */
[----:B------:R-:W-:Y:S01]  /*8fe0*/  IMAD R9, R9, UR9, R8 ;  /* 0x0000000909097c24 */ /* 0x000fe2000f8e0208 */
[----:B------:R-:W-:Y:S01]  /*8ff0*/  ULDC UR9, c[0x0][0x154] ;  /* 0x0000550000097ab9 */ /* 0x000fe20000000800 */
[----:B0-----:R-:W-:Y:S02]  /*9000*/  IMAD.MOV R8, RZ, RZ, -R20 ;  /* 0x000000ffff087224 */ /* 0x001fe400078e0a14 */
[----:B------:R-:W-:Y:S02]  /*9010*/  IMAD.IADD R7, R7, 0x1, R9 ;  /* 0x0000000107077824 */ /* 0x000fe400078e0209 */
[----:B-1----:R-:W-:Y:S01]  /*9020*/  IMAD R17, R18, R8, R17 ;  /* 0x0000000812117224 */ /* 0x002fe200078e0211 */
[----:B------:R-:W-:Y:S02]  /*9030*/  I2FP.F32.U32 R8, R12 ;  /* 0x0000000c00087245 */ /* 0x000fe40000201000 */
[--C-:B------:R-:W-:Y:S02]  /*9040*/  SHF.R.U64 R18, R6, UR8, R7.reuse ;  /* 0x0000000806127c19 */ /* 0x100fe40008001207 */
[----:B------:R-:W-:Y:S01]  /*9050*/  SHF.R.U32.HI R7, RZ, UR8, R7 ;  /* 0x00000008ff077c19 */ /* 0x000fe20008011607 */
[----:B------:R-:W-:Y:S01]  /*9060*/  FMUL R8, R8, UR9 ;  /* 0x0000000908087c20 */ /* 0x000fe20008400000 */
[----:B------:R-:W-:-:S02]  /*9070*/  ULDC UR8, c[0x0][0x608] ;  /* 0x0001820000087ab9 */ /* 0x000fc40000000800 */
[--C-:B------:R-:W-:Y:S01]  /*9080*/  SHF.R.U64 R20, R18, UR8, R7.reuse ;  /* 0x0000000812147c19 */ /* 0x100fe20008001207 */
[----:B------:R0:W1:Y:S01]  /*9090*/  F2I.U32.TRUNC.NTZ R22, R8 ;  /* 0x0000000800167305 */ /* 0x000062000020f000 */
[----:B------:R-:W-:Y:S01]  /*90a0*/  SHF.R.U32.HI R7, RZ, UR8, R7 ;  /* 0x00000008ff077c19 */ /* 0x000fe20008011607 */
[----:B------:R-:W-:-:S03]  /*90b0*/  ULDC UR8, c[0x0][0x658] ;  /* 0x0001960000087ab9 */ /* 0x000fc60000000800 */
[--C-:B------:R-:W-:Y:S02]  /*90c0*/  SHF.R.U64 R19, R20, UR8, R7.reuse ;  /* 0x0000000814137c19 */ /* 0x100fe40008001207 */
[----:B------:R-:W-:-:S03]  /*90d0*/  SHF.R.U32.HI R23, RZ, UR8, R7 ;  /* 0x00000008ff177c19 */ /* 0x000fc60008011607 */
[----:B------:R-:W-:Y:S02]  /*90e0*/  IMAD.MOV.U32 R6, RZ, RZ, R19 ;  /* 0x000000ffff067224 */ /* 0x000fe400078e0013 */
[----:B------:R-:W-:Y:S01]  /*90f0*/  IMAD.MOV.U32 R7, RZ, RZ, R23 ;  /* 0x000000ffff077224 */ /* 0x000fe200078e0017 */
[----:B0-----:R-:W-:Y:S06]  /*9100*/  @!P0 BRA `(.L_x_185) ;  /* 0x0000000000288947 */ /* 0x001fec0003800000 */
        /* <DEDUP_REMOVED lines=10> */
.L_x_185:
[----:B------:R-:W-:Y:S01]  /*91b0*/  ULDC UR8, c[0x0][0x648] ;  /* 0x0001920000087ab9 */ /* 0x000fe20000000800 */
[----:B-1----:R-:W-:Y:S01]  /*91c0*/  IMAD.MOV R22, RZ, RZ, -R22 ;  /* 0x000000ffff167224 */ /* 0x002fe200078e0a16 */
[----:B------:R-:W-:Y:S01]  /*91d0*/  SHF.R.U64 R7, R6, UR8, R7 ;  /* 0x0000000806077c19 */ /* 0x000fe20008001207 */
[----:B------:R-:W-:Y:S01]  /*91e0*/  ULDC UR8, c[0x0][0x638] ;  /* 0x00018e0000087ab9 */ /* 0x000fe20000000800 */
[----:B------:R-:W-:Y:S01]  /*91f0*/  LOP3.LUT R6, R20, UR13, RZ, 0xc0, !PT ;  /* 0x0000000d14067c12 */ /* 0x000fe2000f8ec0ff */
[----:B--2---:R-:W-:Y:S01]  /*9200*/  @P3 IMAD R17, R21, R22, R12 ;  /* 0x0000001615113224 */ /* 0x004fe200078e020c */
[----:B------:R-:W-:Y:S01]  /*9210*/  LOP3.LUT R18, R18, UR4, RZ, 0xc0, !PT ;  /* 0x0000000412127c12 */ /* 0x000fe2000f8ec0ff */
[----:B------:R-:W-:Y:S01]  /*9220*/  IMAD.MOV R8, RZ, RZ, -R7 ;  /* 0x000000ffff087224 */ /* 0x000fe200078e0a07 */
[----:B------:R-:W-:Y:S01]  /*9230*/  ULDC UR9, c[0x0][0x610] ;  /* 0x0001840000097ab9 */ /* 0x000fe20000000800 */
[----:B------:R-:W-:Y:S02]  /*9240*/  IMAD R6, R7, UR5, R6 ;  /* 0x0000000507067c24 */ /* 0x000fe4000f8e0206 */
[----:B------:R-:W-:Y:S01]  /*9250*/  IMAD R19, R8, UR8, R19 ;  /* 0x0000000808137c24 */ /* 0x000fe2000f8e0213 */
[----:B------:R-:W-:Y:S01]  /*9260*/  ULDC UR8, c[0x0][0x600] ;  /* 0x0001800000087ab9 */ /* 0x000fe20000000800 */
[----:B------:R-:W-:-:S02]  /*9270*/  IMAD R6, R6, UR9, R17 ;  /* 0x0000000906067c24 */ /* 0x000fc4000f8e0211 */
[----:B------:R-:W-:Y:S02]  /*9280*/  IMAD R19, R19, UR8, R18 ;  /* 0x0000000813137c24 */ /* 0x000fe4000f8e0212 */
[----:B------:R-:W-:-:S03]  /*9290*/  IMAD.MOV.U32 R7, RZ, RZ, 0x1 ;  /* 0x00000001ff077424 */ /* 0x000fc600078e00ff */
[----:B------:R-:W-:Y:S02]  /*92a0*/  SEL R17, R19, R6, !P3 ;  /* 0x0000000613117207 */ /* 0x000fe40005800000 */
[----:B------:R-:W-:-:S07]  /*92b0*/  SEL R6, R6, R19, !P3 ;  /* 0x0000001306067207 */ /* 0x000fce0005800000 */
.L_x_183:
[----:B------:R-:W-:Y:S05]  /*92c0*/  BSYNC B1 ;  /* 0x0000000000017941 */ /* 0x000fea0003800000 */
.L_x_182:
[----:B------:R-:W-:-:S13]  /*92d0*/  LOP3.LUT P0, RZ, R7, 0xff, RZ, 0xc0, !PT ;  /* 0x000000ff07ff7812 */ /* 0x000fda000780c0ff */
[----:B------:R-:W-:Y:S05]  /*92e0*/  @P0 BRA `(.L_x_186) ;  /* 0xfffffff400400947 */ /* 0x000fea000383ffff */
[----:B------:R-:W-:Y:S05]  /*92f0*/  BSYNC B0 ;  /* 0x0000000000007941 */ /* 0x000fea0003800000 */
.L_x_175:
[----:B------:R-:W-:-:S03]  /*9300*/  UMOV UR8, 0xffffffff ;  /* 0xffffffff00087882 */ /* 0x000fc60000000000 */
[----:B------:R-:W-:Y:S05]  /*9310*/  BRA.DIV UR8, `(.L_x_187) ;  /* 0x0000000208f87947 */ /* 0x000fea000b800000 */
[----:B------:R-:W-:-:S13]  /*9320*/  ELECT P0, URZ, PT ;  /* 0x00000000003f782f */ /* 0x000fda0003800000 */
.L_x_200:
[----:B------:R-:W-:Y:S04]  /*9330*/  BSSY B0, `(.L_x_188) ;  /* 0x0000022000007945 */ /* 0x000fe80003800000 */
[----:B------:R-:W-:Y:S05]  /*9340*/  @!P0 BRA `(.L_x_189) ;  /* 0x0000000000808947 */ /* 0x000fea0003800000 */
[----:B------:R-:W-:-:S04]  /*9350*/  LOP3.LUT R4, R4, 0x2, RZ, 0xfc, !PT ;  /* 0x0000000204047812 */ /* 0x000fc800078efcff */
[----:B------:R-:W-:-:S13]  /*9360*/  ISETP.NE.AND P0, PT, R4, 0x3, PT ;  /* 0x000000030400780c */ /* 0x000fda0003f05270 */
[----:B------:R-:W-:Y:S05]  /*9370*/  @!P0 BRA `(.L_x_190) ;  /* 0x0000000000048947 */ /* 0x000fea0003800000 */
[----:B------:R-:W-:Y:S01]  /*9380*/  BPT.TRAP 0x1 ;  /* 0x000000040000795c */ /* 0x000fe20000300000 */
.L_x_190:
[----:B------:R-:W0:Y:S01]  /*9390*/  S2R R3, SR_CgaCtaId ;  /* 0x0000000000037919 */ /* 0x000e220000008800 */
[----:B------:R-:W-:-:S04]  /*93a0*/  MOV R0, 0x400 ;  /* 0x0000040000007802 */ /* 0x000fc80000000f00 */
[----:B0-----:R-:W-:Y:S02]  /*93b0*/  LEA R0, R3, R0, 0x18 ;  /* 0x0000000003007211 */ /* 0x001fe400078ec0ff */
[----:B------:R-:W-:-:S03]  /*93c0*/  SHF.L.U32 R3, R11, 0x1f, RZ ;  /* 0x0000001f0b037819 */ /* 0x000fc600000006ff */
[----:B------:R-:W-:-:S04]  /*93d0*/  VIADD R0, R0, 0x18 ;  /* 0x0000001800007836 */ /* 0x000fc80000000000 */
[C---:B------:R-:W-:Y:S02]  /*93e0*/  IMAD R4, R15.reuse, 0x8, R0 ;  /* 0x000000080f047824 */ /* 0x040fe400078e0200 */
[----:B------:R-:W-:Y:S02]  /*93f0*/  VIADD R15, R15, 0x1 ;  /* 0x000000010f0f7836 */ /* 0x000fe40000000000 */
[----:B------:R-:W0:Y:S03]  /*9400*/  SYNCS.PHASECHK.TRANS64.TRYWAIT P0, [R4+URZ], R3 ;  /* 0x00000003040075a7 */ /* 0x000e26000800017f */
[----:B------:R-:W-:-:S04]  /*9410*/  ISETP.NE.AND P1, PT, R15, 0x3, PT ;  /* 0x000000030f00780c */ /* 0x000fc80003f25270 */
[----:B------:R-:W-:Y:S02]  /*9420*/  SEL R2, RZ, 0x1, P1 ;  /* 0x00000001ff027807 */ /* 0x000fe40000800000 */
[----:B------:R-:W-:Y:S02]  /*9430*/  SEL R15, R15, RZ, P1 ;  /* 0x000000ff0f0f7207 */ /* 0x000fe40000800000 */
[----:B------:R-:W-:-:S03]  /*9440*/  LOP3.LUT R11, R11, R2, RZ, 0x3c, !PT ;  /* 0x000000020b0b7212 */ /* 0x000fc600078e3cff */
[----:B------:R-:W-:Y:S01]  /*9450*/  IMAD R6, R15, 0x8, R0 ;  /* 0x000000080f067824 */ /* 0x000fe200078e0200 */
[----:B------:R-:W-:Y:S01]  /*9460*/  SHF.L.U32 R5, R11, 0x1f, RZ ;  /* 0x0000001f0b057819 */ /* 0x000fe200000006ff */
[----:B0-----:R-:W-:Y:S06]  /*9470*/  @!P0 BRA `(.L_x_191) ;  /* 0x0000000000c08947 */ /* 0x001fec0003800000 */
.L_x_201:
[----:B------:R-:W1:Y:S01]  /*9480*/  SYNCS.PHASECHK.TRANS64.TRYWAIT P0, [R6+URZ], R5 ;  /* 0x00000005060075a7 */ /* 0x000e62000800017f */
[----:B------:R-:W-:-:S05]  /*9490*/  VIADD R2, R15, 0x1 ;  /* 0x000000010f027836 */ /* 0x000fca0000000000 */
[----:B------:R-:W-:-:S04]  /*94a0*/  ISETP.NE.AND P1, PT, R2, 0x3, PT ;  /* 0x000000030200780c */ /* 0x000fc80003f25270 */
[----:B0-----:R-:W-:Y:S02]  /*94b0*/  SEL R4, RZ, 0x1, P1 ;  /* 0x00000001ff047807 */ /* 0x001fe40000800000 */
[----:B------:R-:W-:Y:S02]  /*94c0*/  SEL R3, R2, RZ, P1 ;  /* 0x000000ff02037207 */ /* 0x000fe40000800000 */
[----:B------:R-:W-:Y:S01]  /*94d0*/  LOP3.LUT R4, R11, R4, RZ, 0x3c, !PT ;  /* 0x000000040b047212 */ /* 0x000fe200078e3cff */
[----:B-1----:R-:W-:Y:S06]  /*94e0*/  @!P0 BRA `(.L_x_192) ;  /* 0x0000000000b88947 */ /* 0x002fec0003800000 */
.L_x_202:
[----:B------:R-:W-:Y:S01]  /*94f0*/  IMAD R3, R3, 0x8, R0 ;  /* 0x0000000803037824 */ /* 0x000fe200078e0200 */
[----:B------:R-:W-:-:S07]  /*9500*/  SHF.L.U32 R0, R4, 0x1f, RZ ;  /* 0x0000001f04007819 */ /* 0x000fce00000006ff */
.L_x_193:
[----:B-1----:R1:W2:Y:S02]  /*9510*/  SYNCS.PHASECHK.TRANS64.TRYWAIT P0, [R3+URZ], R0 ;  /* 0x00000000030075a7 */ /* 0x0022a4000800017f */
[----:B--2---:R-:W-:Y:S05]  /*9520*/  @!P0 NANOSLEEP.SYNCS 0x989680 ;  /* 0x009896800000895d */ /* 0x004fea0003900000 */
[----:B------:R-:W2:Y:S02]  /*9530*/  @!P0 SYNCS.PHASECHK.TRANS64 P0, [R3+URZ], R0 ;  /* 0x00000000030085a7 */ /* 0x000ea4000800007f */
[----:B--2---:R-:W-:Y:S05]  /*9540*/  @!P0 BRA `(.L_x_193) ;  /* 0xfffffffc00f08947 */ /* 0x004fea000383ffff */
.L_x_189:
[----:B------:R-:W-:Y:S05]  /*9550*/  BSYNC B0 ;  /* 0x0000000000007941 */ /* 0x000fea0003800000 */
.L_x_188:
[----:B------:R-:W-:Y:S05]  /*9560*/  EXIT ;  /* 0x000000000000794d */ /* 0x000fea0003800000 */
.L_x_21:
[----:B-1----:R-:W-:-:S04]  /*9570*/  IMAD.U32 R13, RZ, RZ, UR7 ;  /* 0x00000007ff0d7e24 */ /* 0x002fc8000f8e00ff */
[----:B------:R1:W4:Y:S03]  /*9580*/  SYNCS.PHASECHK.TRANS64.TRYWAIT P0, [R13+URZ], R12 ;  /* 0x0000000c0d0075a7 */ /* 0x000326000800017f */
[----:B----4-:R-:W-:Y:S05]  /*9590*/  @!P0 NANOSLEEP.SYNCS 0x989680 ;  /* 0x009896800000895d */ /* 0x010fea0003900000 */
[----:B------:R-:W4:Y:S02]  /*95a0*/  @!P0 SYNCS.PHASECHK.TRANS64 P0, [R13+URZ], R12 ;  /* 0x0000000c0d0085a7 */ /* 0x000f24000800007f */
[----:B----4-:R-:W-:Y:S05]  /*95b0*/  @!P0 BRA `(.L_x_21) ;  /* 0xfffffffc00ec8947 */ /* 0x010fea000383ffff */
[----:B------:R-:W-:Y:S05]  /*95c0*/  BRA `(.L_x_20) ;  /* 0xffffff80008c7947 */ /* 0x000fea000383ffff */
.L_x_27:
[----:B-1----:R-:W-:-:S04]  /*95d0*/  IMAD.U32 R15, RZ, RZ, UR12 ;  /* 0x0000000cff0f7e24 */ /* 0x002fc8000f8e00ff */
[----:B------:R1:W4:Y:S03]  /*95e0*/  SYNCS.PHASECHK.TRANS64.TRYWAIT P0, [R15+URZ], R14 ;  /* 0x0000000e0f0075a7 */ /* 0x000326000800017f */
[----:B----4-:R-:W-:Y:S05]  /*95f0*/  @!P0 NANOSLEEP.SYNCS 0x989680 ;  /* 0x009896800000895d */ /* 0x010fea0003900000 */
[----:B------:R-:W4:Y:S02]  /*9600*/  @!P0 SYNCS.PHASECHK.TRANS64 P0, [R15+URZ], R14 ;  /* 0x0000000e0f0085a7 */ /* 0x000f24000800007f */
[----:B----4-:R-:W-:Y:S05]  /*9610*/  @!P0 BRA `(.L_x_27) ;  /* 0xfffffffc00ec8947 */ /* 0x010fea000383ffff */
[----:B------:R-:W-:Y:S05]  /*9620*/  BRA `(.L_x_26) ;  /* 0xffffff8800c87947 */ /* 0x000fea000383ffff */
.L_x_176:
[----:B------:R-:W-:Y:S01]  /*9630*/  BSSY B1, `(.L_x_194) ;  /* 0x0000006000017945 */ /* 0x000fe20003800000 */
[----:B------:R-:W-:-:S07]  /*9640*/  IMAD.MOV.U32 R7, RZ, RZ, -0x1 ;  /* 0xffffffffff077424 */ /* 0x000fce00078e00ff */
[----:B------:R-:W-:Y:S05]  /*9650*/  WARPSYNC.COLLECTIVE R7, `(.L_x_195) ;  /* 0x00000000070c7348 */ /* 0x000fea0003c00000 */
[----:B------:R-:W-:Y:S02]  /*9660*/  ELECT P0, UR62, PT ;  /* 0x00000000003e782f */ /* 0x000fe40003800000 */
[----:B------:R-:W-:Y:S01]  /*9670*/  MOV R7, UR62 ;  /* 0x0000003e00077c02 */ /* 0x000fe20008000f00 */
[----:B------:R-:W-:Y:S10]  /*9680*/  ENDCOLLECTIVE ;  /* 0x000000000000791b */ /* 0x000ff40003800000 */
.L_x_195:
[----:B------:R-:W-:Y:S05]  /*9690*/  BSYNC B1 ;  /* 0x0000000000017941 */ /* 0x000fea0003800000 */
.L_x_194:
[----:B------:R-:W-:Y:S05]  /*96a0*/  BRA `(.L_x_196) ;  /* 0xfffffff0005c7947 */ /* 0x000fea000383ffff */
.L_x_179:
[----:B-1----:R1:W2:Y:S02]  /*96b0*/  SYNCS.PHASECHK.TRANS64.TRYWAIT P0, [R20+URZ+0x18], R9 ;  /* 0x00001809140075a7 */ /* 0x0022a4000800017f */
[----:B--2---:R-:W-:Y:S05]  /*96c0*/  @!P0 NANOSLEEP.SYNCS 0x989680 ;  /* 0x009896800000895d */ /* 0x004fea0003900000 */
[----:B------:R-:W2:Y:S02]  /*96d0*/  @!P0 SYNCS.PHASECHK.TRANS64 P0, [R20+URZ+0x18], R9 ;  /* 0x00001809140085a7 */ /* 0x000ea4000800007f */
[----:B--2---:R-:W-:Y:S05]  /*96e0*/  @!P0 BRA `(.L_x_179) ;  /* 0xfffffffc00f08947 */ /* 0x004fea000383ffff */
[----:B------:R-:W-:Y:S05]  /*96f0*/  BRA `(.L_x_197) ;  /* 0xfffffff000987947 */ /* 0x000fea000383ffff */
.L_x_187:
[----:B------:R-:W-:Y:S01]  /*9700*/  BSSY B0, `(.L_x_198) ;  /* 0x0000006000007945 */ /* 0x000fe20003800000 */
[----:B------:R-:W-:-:S07]  /*9710*/  IMAD.MOV.U32 R7, RZ, RZ, -0x1 ;  /* 0xffffffffff077424 */ /* 0x000fce00078e00ff */
[----:B------:R-:W-:Y:S05]  /*9720*/  WARPSYNC.COLLECTIVE R7, `(.L_x_199) ;  /* 0x00000000070c7348 */ /* 0x000fea0003c00000 */
[----:B------:R-:W-:Y:S02]  /*9730*/  ELECT P0, UR62, PT ;  /* 0x00000000003e782f */ /* 0x000fe40003800000 */
[----:B------:R-:W-:Y:S01]  /*9740*/  MOV R7, UR62 ;  /* 0x0000003e00077c02 */ /* 0x000fe20008000f00 */
[----:B------:R-:W-:Y:S10]  /*9750*/  ENDCOLLECTIVE ;  /* 0x000000000000791b */ /* 0x000ff40003800000 */
.L_x_199:
[----:B------:R-:W-:Y:S05]  /*9760*/  BSYNC B0 ;  /* 0x0000000000007941 */ /* 0x000fea0003800000 */
.L_x_198:
[----:B------:R-:W-:Y:S05]  /*9770*/  BRA `(.L_x_200) ;  /* 0xfffffff800ec7947 */ /* 0x000fea000383ffff */
.L_x_191:
[----:B0-----:R0:W1:Y:S02]  /*9780*/  SYNCS.PHASECHK.TRANS64.TRYWAIT P0, [R4+URZ], R3 ;  /* 0x00000003040075a7 */ /* 0x001064000800017f */
[----:B-1----:R-:W-:Y:S05]  /*9790*/  @!P0 NANOSLEEP.SYNCS 0x989680 ;  /* 0x009896800000895d */ /* 0x002fea0003900000 */
[----:B------:R-:W1:Y:S02]  /*97a0*/  @!P0 SYNCS.PHASECHK.TRANS64 P0, [R4+URZ], R3 ;  /* 0x00000003040085a7 */ /* 0x000e64000800007f */
[----:B-1----:R-:W-:Y:S05]  /*97b0*/  @!P0 BRA `(.L_x_191) ;  /* 0xfffffffc00f08947 */ /* 0x002fea000383ffff */
[----:B------:R-:W-:Y:S05]  /*97c0*/  BRA `(.L_x_201) ;  /* 0xfffffffc002c7947 */ /* 0x000fea000383ffff */
.L_x_192:
[----:B0-----:R0:W1:Y:S02]  /*97d0*/  SYNCS.PHASECHK.TRANS64.TRYWAIT P0, [R6+URZ], R5 ;  /* 0x00000005060075a7 */ /* 0x001064000800017f */
[----:B-1----:R-:W-:Y:S05]  /*97e0*/  @!P0 NANOSLEEP.SYNCS 0x989680 ;  /* 0x009896800000895d */ /* 0x002fea0003900000 */
[----:B------:R-:W1:Y:S02]  /*97f0*/  @!P0 SYNCS.PHASECHK.TRANS64 P0, [R6+URZ], R5 ;  /* 0x00000005060085a7 */ /* 0x000e64000800007f */
[----:B-1----:R-:W-:Y:S05]  /*9800*/  @!P0 BRA `(.L_x_192) ;  /* 0xfffffffc00f08947 */ /* 0x002fea000383ffff */
[----:B------:R-:W-:Y:S05]  /*9810*/  BRA `(.L_x_202) ;  /* 0xfffffffc00347947 */ /* 0x000fea000383ffff */
.L_x_203:
[----:B------:R-:W-:-:S00]  /*9820*/  BRA `(.L_x_203) ;  /* 0xfffffffc00fc7947 */ /* 0x000fc0000383ffff */
[----:B------:R-:W-:-:S00]  /*9830*/  NOP ;  /* 0x0000000000007918 */ /* 0x000fc00000000000 */
        /* <DEDUP_REMOVED lines=12> */
.L_x_204:


//--------------------- .nv.shared._ZN7cutlass13device_kernelINS_4gemm6kernel13GemmUniversalIN4cute5tupleIJiiiiEEENS1_10collective13CollectiveMmaINS1_37MainloopSm90TmaGmmaWarpSpecializedFP8ILi3ENS5_IJNS4_1CILi2EEESB_NSA_ILi1EEEEEENS1_35KernelTmaWarpSpecializedCooperativeEEENS5_IJNSA_ILi256EEENSA_ILi64EEENSA_ILi32EEEEEENS_12float_e5m2_tENS5_IJlSC_lEEESK_SL_NS4_8TiledMMAINS4_8MMA_AtomIJNS4_4SM904GMMA30MMA_64x64x32_F32E5M2E5M2_SS_TNILNSP_7ScaleInE1ELSR_1EEEEEENS4_6LayoutINS5_IJSB_SC_SC_EEENS5_IJSC_NSA_ILi0EEESW_EEEEENS5_IJNS4_10UnderscoreESZ_SZ_EEEEENS4_23SM90_TMA_LOAD_MULTICASTENS4_14ComposedLayoutINS4_7SwizzleILi1ELi4ELi3EEENS4_18smem_ptr_flag_bitsILi8EEENSU_INS5_IJNSA_ILi8EEESI_EEENS5_IJSI_SC_EEEEEEEvNS4_8identityES12_S1C_vS1D_EENS_8epilogue10collective6detail29Sm90TmaWarpSpecializedAdapterINS1G_15DefaultEpilogueISK_SL_SL_NS1F_6thread17LinearCombinationISK_Li1EffLNS1K_9ScaleType4KindE0ELNS_15FloatRoundStyleE2ESK_EENS1_15EpilogueDefaultEEEEEvvEEEEvNT_6ParamsE --------------------------
	.section	.nv.shared._ZN7cutlass13device_kernelINS_4gemm6kernel13GemmUniversalIN4cute5tupleIJiiiiEEENS1_10collective13CollectiveMmaINS1_37MainloopSm90TmaGmmaWarpSpecializedFP8ILi3ENS5_IJNS4_1CILi2EEESB_NSA_ILi1EEEEEENS1_35KernelTmaWarpSpecializedCooperativeEEENS5_IJNSA_ILi256EEENSA_ILi64EEENSA_ILi32EEEEEENS_12float_e5m2_tENS5_IJlSC_lEEESK_SL_NS4_8TiledMMAINS4_8MMA_AtomIJNS4_4SM904GMMA30MMA_64x64x32_F32E5M2E5M2_SS_TNILNSP_7ScaleInE1ELSR_1EEEEEENS4_6LayoutINS5_IJSB_SC_SC_EEENS5_IJSC_NSA_ILi0EEESW_EEEEENS5_IJNS4_10UnderscoreESZ_SZ_EEEEENS4_23SM90_TMA_LOAD_MULTICASTENS4_14ComposedLayoutINS4_7SwizzleILi1ELi4ELi3EEENS4_18smem_ptr_flag_bitsILi8EEENSU_INS5_IJNSA_ILi8EEESI_EEENS5_IJSI_SC_EEEEEEEvNS4_8identityES12_S1C_vS1D_EENS_8epilogue10collective6detail29Sm90TmaWarpSpecializedAdapterINS1G_15DefaultEpilogueISK_SL_SL_NS1F_6thread17LinearCombinationISK_Li1EffLNS1K_9ScaleType4KindE0ELNS_15FloatRoundStyleE2ESK_EENS1_15EpilogueDefaultEEEEEvvEEEEvNT_6ParamsE,"aw",@nobits
	.sectionflags	@""
	.align	16
	.zero		1024


//--------------------- .nv.shared.reserved.0     --------------------------
	.section	.nv.shared.reserved.0,"aw",@nobits
	.weak		__nv_reservedSMEM_offset_0_alias
	.size		__nv_reservedSMEM_offset_0_alias, 0, 0
	.other		__nv_reservedSMEM_offset_0_alias,@"STO_CUDA_RESERVED_SHARED STV_DEFAULT"
__nv_reservedSMEM_offset_0_alias:
	.zero		0


//--------------------- .nv.global                --------------------------
	.section	.nv.global,"aw",@nobits
.nv.global:
	.type		_ZN39_INTERNAL_9e5b7b8d_4_k_cu_87ad43a2_53604cute1_E,@object
	.size		_ZN39_INTERNAL_9e5b7b8d_4_k_cu_87ad43a2_53604cute1_E,(_ZN39_INTERNAL_9e5b7b8d_4_k_cu_87ad43a2_53604cuda3std3__45__cpo6cbeginE - _ZN39_INTERNAL_9e5b7b8d_4_k_cu_87ad43a2_53604cute1_E)
_ZN39_INTERNAL_9e5b7b8d_4_k_cu_87ad43a2_53604cute1_E:
	.zero		1
	.type		_ZN39_INTERNAL_9e5b7b8d_4_k_cu_87ad43a2_53604cuda3std3__45__cpo6cbeginE,@object
	.size		_ZN39_INTERNAL_9e5b7b8d_4_k_cu_87ad43a2_53604cuda3std3__45__cpo6cbeginE,(_ZN39_INTERNAL_9e5b7b8d_4_k_cu_87ad43a2_53604cuda3std3__48in_placeE - _ZN39_INTERNAL_9e5b7b8d_4_k_cu_87ad43a2_53604cuda3std3__45__cpo6cbeginE)
_ZN39_INTERNAL_9e5b7b8d_4_k_cu_87ad43a2_53604cuda3std3__45__cpo6cbeginE:
	.zero		1
	.type		_ZN39_INTERNAL_9e5b7b8d_4_k_cu_87ad43a2_53604cuda3std3__48in_placeE,@object
	.size		_ZN39_INTERNAL_9e5b7b8d_4_k_cu_87ad43a2_53604cuda3std3__48in_placeE,(_ZN39_INTERNAL_9e5b7b8d_4_k_cu_87ad43a2_53604cuda3std6ranges3__45__cpo9iter_moveE - _ZN39_INTERNAL_9e5b7b8d_4_k_cu_87ad43a2_53604cuda3std3__48in_placeE)
_ZN39_INTERNAL_9e5b7b8d_4_k_cu_87ad43a2_53604cuda3std3__48in_placeE:
	.zero		1
	.type		_ZN39_INTERNAL_9e5b7b8d_4_k_cu_87ad43a2_53604cuda3std6ranges3__45__cpo9iter_moveE,@object
	.size		_ZN39_INTERNAL_9e5b7b8d_4_k_cu_87ad43a2_53604cuda3std6ranges3__45__cpo9iter_moveE,(_ZN39_INTERNAL_9e5b7b8d_4_k_cu_87ad43a2_53604cuda3std3__45__cpo5beginE - _ZN39_INTERNAL_9e5b7b8d_4_k_cu_87ad43a2_53604cuda3std6ranges3__45__cpo9iter_moveE)
_ZN39_INTERNAL_9e5b7b8d_4_k_cu_87ad43a2_53604cuda3std6ranges3__45__cpo9iter_moveE:
	.zero		1
	.type		_ZN39_INTERNAL_9e5b7b8d_4_k_cu_87ad43a2_53604cuda3std3__45__cpo5beginE,@object
	.size		_ZN39_INTERNAL_9e5b7b8d_4_k_cu_87ad43a2_53604cuda3std3__45__cpo5beginE,(_ZN39_INTERNAL_9e5b7b8d_4_k_cu_87ad43a2_53604cuda3std3__441_GLOBAL__N__9e5b7b8d_4_k_cu_87ad43a2_53606ignoreE - _ZN39_INTERNAL_9e5b7b8d_4_k_cu_87ad43a2_53604cuda3std3__45__cpo5beginE)
_ZN39_INTERNAL_9e5b7b8d_4_k_cu_87ad43a2_53604cuda3std3__45__cpo5beginE:
	.zero		1
	.type		_ZN39_INTERNAL_9e5b7b8d_4_k_cu_87ad43a2_53604cuda3std3__441_GLOBAL__N__9e5b7b8d_4_k_cu_87ad43a2_53606ignoreE,@object
	.size		_ZN39_INTERNAL_9e5b7b8d_4_k_cu_87ad43a2_53604cuda3std3__441_GLOBAL__N__9e5b7b8d_4_k_cu_87ad43a2_53606ignoreE,(_ZN39_INTERNAL_9e5b7b8d_4_k_cu_87ad43a2_53604cute7productE - _ZN39_INTERNAL_9e5b7b8d_4_k_cu_87ad43a2_53604cuda3std3__441_GLOBAL__N__9e5b7b8d_4_k_cu_87ad43a2_53606ignoreE)
_ZN39_INTERNAL_9e5b7b8d_4_k_cu_87ad43a2_53604cuda3std3__441_GLOBAL__N__9e5b7b8d_4_k_cu_87ad43a2_53606ignoreE:
	.zero		1
	.type		_ZN39_INTERNAL_9e5b7b8d_4_k_cu_87ad43a2_53604cute7productE,@object
	.size		_ZN39_INTERNAL_9e5b7b8d_4_k_cu_87ad43a2_53604cute7productE,(_ZN39_INTERNAL_9e5b7b8d_4_k_cu_87ad43a2_53604cuda3std3__45__cpo3endE - _ZN39_INTERNAL_9e5b7b8d_4_k_cu_87ad43a2_53604cute7productE)
_ZN39_INTERNAL_9e5b7b8d_4_k_cu_87ad43a2_53604cute7productE:
	.zero		1
	.type		_ZN39_INTERNAL_9e5b7b8d_4_k_cu_87ad43a2_53604cuda3std3__45__cpo3endE,@object
	.size		_ZN39_INTERNAL_9e5b7b8d_4_k_cu_87ad43a2_53604cuda3std3__45__cpo3endE,(_ZN39_INTERNAL_9e5b7b8d_4_k_cu_87ad43a2_53604cuda3std3__419piecewise_constructE - _ZN39_INTERNAL_9e5b7b8d_4_k_cu_87ad43a2_53604cuda3std3__45__cpo3endE)
_ZN39_INTERNAL_9e5b7b8d_4_k_cu_87ad43a2_53604cuda3std3__45__cpo3endE:
	.zero		1
	.type		_ZN39_INTERNAL_9e5b7b8d_4_k_cu_87ad43a2_53604cuda3std3__419piecewise_constructE,@object
	.size		_ZN39_INTERNAL_9e5b7b8d_4_k_cu_87ad43a2_53604cuda3std3__419piecewise_constructE,(_ZN39_INTERNAL_9e5b7b8d_4_k_cu_87ad43a2_53604cuda3std3__45__cpo4cendE - _ZN39_INTERNAL_9e5b7b8d_4_k_cu_87ad43a2_53604cuda3std3__419piecewise_constructE)
_ZN39_INTERNAL_9e5b7b8d_4_k_cu_87ad43a2_53604cuda3std3__419piecewise_constructE:
	.zero		1
	.type		_ZN39_INTERNAL_9e5b7b8d_4_k_cu_87ad43a2_53604cuda3std3__45__cpo4cendE,@object
	.size		_ZN39_INTERNAL_9e5b7b8d_4_k_cu_87ad43a2_53604cuda3std3__45__cpo4cendE,(_ZN39_INTERNAL_9e5b7b8d_4_k_cu_87ad43a2_53604cuda3std6ranges3__45__cpo4swapE - _ZN39_INTERNAL_9e5b7b8d_4_k_cu_87ad43a2_53604cuda3std3__45__cpo4cendE)
_ZN39_INTERNAL_9e5b7b8d_4_k_cu_87ad43a2_53604cuda3std3__45__cpo4cendE:
	.zero		1
	.type		_ZN39_INTERNAL_9e5b7b8d_4_k_cu_87ad43a2_53604cuda3std6ranges3__45__cpo4swapE,@object
	.size		_ZN39_INTERNAL_9e5b7b8d_4_k_cu_87ad43a2_53604cuda3std6ranges3__45__cpo4swapE,(.L_7 - _ZN39_INTERNAL_9e5b7b8d_4_k_cu_87ad43a2_53604cuda3std6ranges3__45__cpo4swapE)
_ZN39_INTERNAL_9e5b7b8d_4_k_cu_87ad43a2_53604cuda3std6ranges3__45__cpo4swapE:
	.zero		1
.L_7:


//--------------------- .nv.constant0._ZN7cutlass13device_kernelINS_4gemm6kernel13GemmUniversalIN4cute5tupleIJiiiiEEENS1_10collective13CollectiveMmaINS1_37MainloopSm90TmaGmmaWarpSpecializedFP8ILi3ENS5_IJNS4_1CILi2EEESB_NSA_ILi1EEEEEENS1_35KernelTmaWarpSpecializedCooperativeEEENS5_IJNSA_ILi256EEENSA_ILi64EEENSA_ILi32EEEEEENS_12float_e5m2_tENS5_IJlSC_lEEESK_SL_NS4_8TiledMMAINS4_8MMA_AtomIJNS4_4SM904GMMA30MMA_64x64x32_F32E5M2E5M2_SS_TNILNSP_7ScaleInE1ELSR_1EEEEEENS4_6LayoutINS5_IJSB_SC_SC_EEENS5_IJSC_NSA_ILi0EEESW_EEEEENS5_IJNS4_10UnderscoreESZ_SZ_EEEEENS4_23SM90_TMA_LOAD_MULTICASTENS4_14ComposedLayoutINS4_7SwizzleILi1ELi4ELi3EEENS4_18smem_ptr_flag_bitsILi8EEENSU_INS5_IJNSA_ILi8EEESI_EEENS5_IJSI_SC_EEEEEEEvNS4_8identityES12_S1C_vS1D_EENS_8epilogue10collective6detail29Sm90TmaWarpSpecializedAdapterINS1G_15DefaultEpilogueISK_SL_SL_NS1F_6thread17LinearCombinationISK_Li1EffLNS1K_9ScaleType4KindE0ELNS_15FloatRoundStyleE2ESK_EENS1_15EpilogueDefaultEEEEEvvEEEEvNT_6ParamsE --------------------------
	.section	.nv.constant0._ZN7cutlass13device_kernelINS_4gemm6kernel13GemmUniversalIN4cute5tupleIJiiiiEEENS1_10collective13CollectiveMmaINS1_37MainloopSm90TmaGmmaWarpSpecializedFP8ILi3ENS5_IJNS4_1CILi2EEESB_NSA_ILi1EEEEEENS1_35KernelTmaWarpSpecializedCooperativeEEENS5_IJNSA_ILi256EEENSA_ILi64EEENSA_ILi32EEEEEENS_12float_e5m2_tENS5_IJlSC_lEEESK_SL_NS4_8TiledMMAINS4_8MMA_AtomIJNS4_4SM904GMMA30MMA_64x64x32_F32E5M2E5M2_SS_TNILNSP_7ScaleInE1ELSR_1EEEEEENS4_6LayoutINS5_IJSB_SC_SC_EEENS5_IJSC_NSA_ILi0EEESW_EEEEENS5_IJNS4_10UnderscoreESZ_SZ_EEEEENS4_23SM90_TMA_LOAD_MULTICASTENS4_14ComposedLayoutINS4_7SwizzleILi1ELi4ELi3EEENS4_18smem_ptr_flag_bitsILi8EEENSU_INS5_IJNSA_ILi8EEESI_EEENS5_IJSI_SC_EEEEEEEvNS4_8identityES12_S1C_vS1D_EENS_8epilogue10collective6detail29Sm90TmaWarpSpecializedAdapterINS1G_15DefaultEpilogueISK_SL_SL_NS1F_6thread17LinearCombinationISK_Li1EffLNS1K_9ScaleType4KindE0ELNS_15FloatRoundStyleE2ESK_EENS1_15EpilogueDefaultEEEEEvvEEEEvNT_6ParamsE,"a",@progbits
	.sectionflags	@""
	.align	4
.nv.constant0._ZN7cutlass13device_kernelINS_4gemm6kernel13GemmUniversalIN4cute5tupleIJiiiiEEENS1_10collective13CollectiveMmaINS1_37MainloopSm90TmaGmmaWarpSpecializedFP8ILi3ENS5_IJNS4_1CILi2EEESB_NSA_ILi1EEEEEENS1_35KernelTmaWarpSpecializedCooperativeEEENS5_IJNSA_ILi256EEENSA_ILi64EEENSA_ILi32EEEEEENS_12float_e5m2_tENS5_IJlSC_lEEESK_SL_NS4_8TiledMMAINS4_8MMA_AtomIJNS4_4SM904GMMA30MMA_64x64x32_F32E5M2E5M2_SS_TNILNSP_7ScaleInE1ELSR_1EEEEEENS4_6LayoutINS5_IJSB_SC_SC_EEENS5_IJSC_NSA_ILi0EEESW_EEEEENS5_IJNS4_10UnderscoreESZ_SZ_EEEEENS4_23SM90_TMA_LOAD_MULTICASTENS4_14ComposedLayoutINS4_7SwizzleILi1ELi4ELi3EEENS4_18smem_ptr_flag_bitsILi8EEENSU_INS5_IJNSA_ILi8EEESI_EEENS5_IJSI_SC_EEEEEEEvNS4_8identityES12_S1C_vS1D_EENS_8epilogue10collective6detail29Sm90TmaWarpSpecializedAdapterINS1G_15DefaultEpilogueISK_SL_SL_NS1F_6thread17LinearCombinationISK_Li1EffLNS1K_9ScaleType4KindE0ELNS_15FloatRoundStyleE2ESK_EENS1_15EpilogueDefaultEEEEEvvEEEEvNT_6ParamsE:
	.zero		1664


//--------------------- SYMBOLS --------------------------

	.type		.nv.reservedSmem.offset0,@object
	.size		.nv.reservedSmem.offset0,0x4
